// auto-generated by cutlass_sweep.gemm — config: {"arch": "sm_100", "cluster_m": 1, "cluster_n": 1, "dtype": "bf16", "dtype_b": "bf16", "layout": "nt", "stages": 0, "tile_k": 32, "tile_m": 128, "tile_n": 48}
#include "cutlass/cutlass.h"
#include "cutlass/gemm/collective/collective_builder.hpp"
#include "cutlass/gemm/device/gemm_universal_adapter.h"
#include "cutlass/gemm/kernel/gemm_universal.hpp"
#include "cutlass/epilogue/collective/collective_builder.hpp"

using ElemA = cutlass::bfloat16_t;
using ElemB = cutlass::bfloat16_t;
using ElemCD = cutlass::bfloat16_t;
using Acc  = float;
using TileShape    = cute::Shape<cute::_128, cute::_48, cute::_32>;
using ClusterShape = cute::Shape<cute::_1, cute::_1, cute::_1>;

using CollectiveEpilogue = typename cutlass::epilogue::collective::CollectiveBuilder<
    cutlass::arch::Sm100, cutlass::arch::OpClassTensorOp,
    TileShape, ClusterShape,
    cutlass::epilogue::collective::EpilogueTileAuto,
    Acc, Acc,
    ElemCD, cutlass::layout::RowMajor, 128 / cutlass::sizeof_bits<ElemCD>::value,
    ElemCD, cutlass::layout::RowMajor, 128 / cutlass::sizeof_bits<ElemCD>::value,
    cutlass::epilogue::collective::EpilogueScheduleAuto
  >::CollectiveOp;

using CollectiveMainloop = typename cutlass::gemm::collective::CollectiveBuilder<
    cutlass::arch::Sm100, cutlass::arch::OpClassTensorOp,
    ElemA, cutlass::layout::RowMajor, 128 / cutlass::sizeof_bits<ElemA>::value,
    ElemB, cutlass::layout::ColumnMajor, 128 / cutlass::sizeof_bits<ElemB>::value,
    Acc,
    TileShape, ClusterShape,
    cutlass::gemm::collective::StageCountAutoCarveout<static_cast<int>(sizeof(typename CollectiveEpilogue::SharedStorage))>,
    cutlass::gemm::collective::KernelScheduleAuto
  >::CollectiveOp;

using GemmKernel = cutlass::gemm::kernel::GemmUniversal<
    cute::Shape<int,int,int,int>,
    CollectiveMainloop,
    CollectiveEpilogue
>;
using Gemm = cutlass::gemm::device::GemmUniversalAdapter<GemmKernel>;

// Force the device kernel symbol into the cubin without needing a host main.
auto* _anchor = &cutlass::device_kernel<GemmKernel>;


// ===== COMPILED SASS (sm_100a) =====

	.target	sm_100a

	.elftype	@"ET_EXEC"


//--------------------- .note.nv.tkinfo           --------------------------
	.section	.note.nv.tkinfo,"",@"SHT_NOTE"
	.sectionflags	@"SHF_NOTE_NV_TKINFO"
	.tkinfo
        /*0018*/ 	.word	0x00000002
        /*0030*/ 	.string	""
        /*0030*/ 	.string	"ptxas"
        /*0030*/ 	.string	"Cuda compilation tools, release 13.0, V13.0.88"
        /*0030*/ 	.string	"Build cuda_13.0.r13.0/compiler.36424714_0"
        /*0030*/ 	.string	"-arch sm_100a -m 64 "



//--------------------- .note.nv.cuinfo           --------------------------
	.section	.note.nv.cuinfo,"",@"SHT_NOTE"
	.sectionflags	@"SHF_NOTE_NV_CUINFO"
        /*0018*/ 	.short	0x0002
        /*001a*/ 	.short	0x0064
        /*001c*/ 	.short	0x0082
	.zero		2


//--------------------- .nv.info                  --------------------------
	.section	.nv.info,"",@"SHT_CUDA_INFO"
	.align	4


	//----- nvinfo : EIATTR_REGCOUNT
	.align		4
        /*0000*/ 	.byte	0x04, 0x2f
        /*0002*/ 	.short	(.L_19 - .L_18)
	.align		4
.L_18:
        /*0004*/ 	.word	index@(_ZN7cutlass13device_kernelINS_4gemm6kernel13GemmUniversalIN4cute5tupleIJiiiiEEENS1_10collective13CollectiveMmaINS1_35MainloopSm100TmaUmmaWarpSpecializedILi18ELi2ELi4ENS5_IJNS4_1CILi1EEESB_SB_EEEEENS5_IJNSA_ILi128EEENSA_ILi48EEENSA_ILi32EEEEEENS_10bfloat16_tENS5_IJlSB_lEEESI_SJ_NS4_8TiledMMAINS4_8MMA_AtomIJNS4_20SM100_MMA_F16BF16_SSISI_SI_fLi128ELi48ELNS4_4UMMA5MajorE0ELSO_0ELNSN_7ScaleInE0ELSP_0EEEEEENS4_6LayoutISC_NS5_IJNSA_ILi0EEEST_ST_EEEEENS5_IJNS4_10UnderscoreESW_SW_EEEEENS4_13SM90_TMA_LOADENS4_14ComposedLayoutINS4_7SwizzleILi2ELi4ELi3EEENS4_18smem_ptr_flag_bitsILi16EEENSS_INS5_IJNSA_ILi8EEESG_EEENS5_IJSG_SB_EEEEEEEvNS4_8identityESZ_S19_vS1A_EENS_8epilogue10collective18CollectiveEpilogueINS1C_23Sm100TmaWarpSpecializedILi2ELi1ELi48ELb1ELb0EEEJSH_NS5_IJNSS_ISE_SB_EENSS_ISF_SB_EEEEESI_SJ_SI_SJ_NS1C_6fusion15FusionCallbacksIS1G_NS1K_17LinearCombinationISI_fSI_fLNS_15FloatRoundStyleE2EEESH_S1J_JEEENS4_5SM1004TMEM4LOAD26SM100_TMEM_LOAD_32dp32b16xESZ_NS10_INS11_ILi1ELi4ELi3EEES14_NSS_INS5_IJS15_NSA_ILi16EEEEEENS5_IJS1V_SB_EEEEEEENS4_39AutoVectorizingCopyWithAssumedAlignmentILi128EEENS4_14SM90_TMA_STOREES1Z_S21_S21_EEEvvEEEEvNT_6ParamsE)
        /*0008*/ 	.word	0x00000092


	//----- nvinfo : EIATTR_FRAME_SIZE
	.align		4
.L_19:
        /*000c*/ 	.byte	0x04, 0x11
        /*000e*/ 	.short	(.L_21 - .L_20)
	.align		4
.L_20:
        /*0010*/ 	.word	index@($__internal_2_$__cuda_sm10x_tcgen05_guardrail_trap_unallocated_columns_being_dealloced)
        /*0014*/ 	.word	0x00000000


	//----- nvinfo : EIATTR_FRAME_SIZE
	.align		4
.L_21:
        /*0018*/ 	.byte	0x04, 0x11
        /*001a*/ 	.short	(.L_23 - .L_22)
	.align		4
.L_22:
        /*001c*/ 	.word	index@($__internal_1_$__cuda_sm10x_tcgen05_guardrail_trap_phase_invalid_during_alloc)
        /*0020*/ 	.word	0x00000000


	//----- nvinfo : EIATTR_FRAME_SIZE
	.align		4
.L_23:
        /*0024*/ 	.byte	0x04, 0x11
        /*0026*/ 	.short	(.L_25 - .L_24)
	.align		4
.L_24:
        /*0028*/ 	.word	index@($__internal_0_$__cuda_sm10x_tcgen05_guardrail_trap_col_being_dealloced_not_returned_by_alloc)
        /*002c*/ 	.word	0x00000000


	//----- nvinfo : EIATTR_FRAME_SIZE
	.align		4
.L_25:
        /*0030*/ 	.byte	0x04, 0x11
        /*0032*/ 	.short	(.L_27 - .L_26)
	.align		4
.L_26:
        /*0034*/ 	.word	index@(_ZN7cutlass13device_kernelINS_4gemm6kernel13GemmUniversalIN4cute5tupleIJiiiiEEENS1_10collective13CollectiveMmaINS1_35MainloopSm100TmaUmmaWarpSpecializedILi18ELi2ELi4ENS5_IJNS4_1CILi1EEESB_SB_EEEEENS5_IJNSA_ILi128EEENSA_ILi48EEENSA_ILi32EEEEEENS_10bfloat16_tENS5_IJlSB_lEEESI_SJ_NS4_8TiledMMAINS4_8MMA_AtomIJNS4_20SM100_MMA_F16BF16_SSISI_SI_fLi128ELi48ELNS4_4UMMA5MajorE0ELSO_0ELNSN_7ScaleInE0ELSP_0EEEEEENS4_6LayoutISC_NS5_IJNSA_ILi0EEEST_ST_EEEEENS5_IJNS4_10UnderscoreESW_SW_EEEEENS4_13SM90_TMA_LOADENS4_14ComposedLayoutINS4_7SwizzleILi2ELi4ELi3EEENS4_18smem_ptr_flag_bitsILi16EEENSS_INS5_IJNSA_ILi8EEESG_EEENS5_IJSG_SB_EEEEEEEvNS4_8identityESZ_S19_vS1A_EENS_8epilogue10collective18CollectiveEpilogueINS1C_23Sm100TmaWarpSpecializedILi2ELi1ELi48ELb1ELb0EEEJSH_NS5_IJNSS_ISE_SB_EENSS_ISF_SB_EEEEESI_SJ_SI_SJ_NS1C_6fusion15FusionCallbacksIS1G_NS1K_17LinearCombinationISI_fSI_fLNS_15FloatRoundStyleE2EEESH_S1J_JEEENS4_5SM1004TMEM4LOAD26SM100_TMEM_LOAD_32dp32b16xESZ_NS10_INS11_ILi1ELi4ELi3EEES14_NSS_INS5_IJS15_NSA_ILi16EEEEEENS5_IJS1V_SB_EEEEEEENS4_39AutoVectorizingCopyWithAssumedAlignmentILi128EEENS4_14SM90_TMA_STOREES1Z_S21_S21_EEEvvEEEEvNT_6ParamsE)
        /*0038*/ 	.word	0x00000000


	//----- nvinfo : EIATTR_MIN_STACK_SIZE
	.align		4
.L_27:
        /*003c*/ 	.byte	0x04, 0x12
        /*003e*/ 	.short	(.L_29 - .L_28)
	.align		4
.L_28:
        /*0040*/ 	.word	index@(_ZN7cutlass13device_kernelINS_4gemm6kernel13GemmUniversalIN4cute5tupleIJiiiiEEENS1_10collective13CollectiveMmaINS1_35MainloopSm100TmaUmmaWarpSpecializedILi18ELi2ELi4ENS5_IJNS4_1CILi1EEESB_SB_EEEEENS5_IJNSA_ILi128EEENSA_ILi48EEENSA_ILi32EEEEEENS_10bfloat16_tENS5_IJlSB_lEEESI_SJ_NS4_8TiledMMAINS4_8MMA_AtomIJNS4_20SM100_MMA_F16BF16_SSISI_SI_fLi128ELi48ELNS4_4UMMA5MajorE0ELSO_0ELNSN_7ScaleInE0ELSP_0EEEEEENS4_6LayoutISC_NS5_IJNSA_ILi0EEEST_ST_EEEEENS5_IJNS4_10UnderscoreESW_SW_EEEEENS4_13SM90_TMA_LOADENS4_14ComposedLayoutINS4_7SwizzleILi2ELi4ELi3EEENS4_18smem_ptr_flag_bitsILi16EEENSS_INS5_IJNSA_ILi8EEESG_EEENS5_IJSG_SB_EEEEEEEvNS4_8identityESZ_S19_vS1A_EENS_8epilogue10collective18CollectiveEpilogueINS1C_23Sm100TmaWarpSpecializedILi2ELi1ELi48ELb1ELb0EEEJSH_NS5_IJNSS_ISE_SB_EENSS_ISF_SB_EEEEESI_SJ_SI_SJ_NS1C_6fusion15FusionCallbacksIS1G_NS1K_17LinearCombinationISI_fSI_fLNS_15FloatRoundStyleE2EEESH_S1J_JEEENS4_5SM1004TMEM4LOAD26SM100_TMEM_LOAD_32dp32b16xESZ_NS10_INS11_ILi1ELi4ELi3EEES14_NSS_INS5_IJS15_NSA_ILi16EEEEEENS5_IJS1V_SB_EEEEEEENS4_39AutoVectorizingCopyWithAssumedAlignmentILi128EEENS4_14SM90_TMA_STOREES1Z_S21_S21_EEEvvEEEEvNT_6ParamsE)
        /*0044*/ 	.word	0x00000000
.L_29:


//--------------------- .nv.compat                --------------------------
	.section	.nv.compat,"",@"SHT_CUDA_COMPAT_INFO"
	.align	4
        /*0000*/ 	.byte	0x02, 0x09, 0x01, 0x00, 0x02, 0x02, 0x02, 0x00, 0x02, 0x05, 0x05, 0x00, 0x03, 0x07, 0x01, 0x01
        /*0010*/ 	.byte	0x02, 0x03, 0x01, 0x00, 0x02, 0x06, 0x01, 0x00, 0x04, 0x0b, 0x08, 0x00, 0x09, 0x00, 0x00, 0x00
        /*0020*/ 	.byte	0x00, 0x00, 0x00, 0x00


//--------------------- .nv.info._ZN7cutlass13device_kernelINS_4gemm6kernel13GemmUniversalIN4cute5tupleIJiiiiEEENS1_10collective13CollectiveMmaINS1_35MainloopSm100TmaUmmaWarpSpecializedILi18ELi2ELi4ENS5_IJNS4_1CILi1EEESB_SB_EEEEENS5_IJNSA_ILi128EEENSA_ILi48EEENSA_ILi32EEEEEENS_10bfloat16_tENS5_IJlSB_lEEESI_SJ_NS4_8TiledMMAINS4_8MMA_AtomIJNS4_20SM100_MMA_F16BF16_SSISI_SI_fLi128ELi48ELNS4_4UMMA5MajorE0ELSO_0ELNSN_7ScaleInE0ELSP_0EEEEEENS4_6LayoutISC_NS5_IJNSA_ILi0EEEST_ST_EEEEENS5_IJNS4_10UnderscoreESW_SW_EEEEENS4_13SM90_TMA_LOADENS4_14ComposedLayoutINS4_7SwizzleILi2ELi4ELi3EEENS4_18smem_ptr_flag_bitsILi16EEENSS_INS5_IJNSA_ILi8EEESG_EEENS5_IJSG_SB_EEEEEEEvNS4_8identityESZ_S19_vS1A_EENS_8epilogue10collective18CollectiveEpilogueINS1C_23Sm100TmaWarpSpecializedILi2ELi1ELi48ELb1ELb0EEEJSH_NS5_IJNSS_ISE_SB_EENSS_ISF_SB_EEEEESI_SJ_SI_SJ_NS1C_6fusion15FusionCallbacksIS1G_NS1K_17LinearCombinationISI_fSI_fLNS_15FloatRoundStyleE2EEESH_S1J_JEEENS4_5SM1004TMEM4LOAD26SM100_TMEM_LOAD_32dp32b16xESZ_NS10_INS11_ILi1ELi4ELi3EEES14_NSS_INS5_IJS15_NSA_ILi16EEEEEENS5_IJS1V_SB_EEEEEEENS4_39AutoVectorizingCopyWithAssumedAlignmentILi128EEENS4_14SM90_TMA_STOREES1Z_S21_S21_EEEvvEEEEvNT_6ParamsE --------------------------
	.section	.nv.info._ZN7cutlass13device_kernelINS_4gemm6kernel13GemmUniversalIN4cute5tupleIJiiiiEEENS1_10collective13CollectiveMmaINS1_35MainloopSm100TmaUmmaWarpSpecializedILi18ELi2ELi4ENS5_IJNS4_1CILi1EEESB_SB_EEEEENS5_IJNSA_ILi128EEENSA_ILi48EEENSA_ILi32EEEEEENS_10bfloat16_tENS5_IJlSB_lEEESI_SJ_NS4_8TiledMMAINS4_8MMA_AtomIJNS4_20SM100_MMA_F16BF16_SSISI_SI_fLi128ELi48ELNS4_4UMMA5MajorE0ELSO_0ELNSN_7ScaleInE0ELSP_0EEEEEENS4_6LayoutISC_NS5_IJNSA_ILi0EEEST_ST_EEEEENS5_IJNS4_10UnderscoreESW_SW_EEEEENS4_13SM90_TMA_LOADENS4_14ComposedLayoutINS4_7SwizzleILi2ELi4ELi3EEENS4_18smem_ptr_flag_bitsILi16EEENSS_INS5_IJNSA_ILi8EEESG_EEENS5_IJSG_SB_EEEEEEEvNS4_8identityESZ_S19_vS1A_EENS_8epilogue10collective18CollectiveEpilogueINS1C_23Sm100TmaWarpSpecializedILi2ELi1ELi48ELb1ELb0EEEJSH_NS5_IJNSS_ISE_SB_EENSS_ISF_SB_EEEEESI_SJ_SI_SJ_NS1C_6fusion15FusionCallbacksIS1G_NS1K_17LinearCombinationISI_fSI_fLNS_15FloatRoundStyleE2EEESH_S1J_JEEENS4_5SM1004TMEM4LOAD26SM100_TMEM_LOAD_32dp32b16xESZ_NS10_INS11_ILi1ELi4ELi3EEES14_NSS_INS5_IJS15_NSA_ILi16EEEEEENS5_IJS1V_SB_EEEEEEENS4_39AutoVectorizingCopyWithAssumedAlignmentILi128EEENS4_14SM90_TMA_STOREES1Z_S21_S21_EEEvvEEEEvNT_6ParamsE,"",@"SHT_CUDA_INFO"
	.sectionflags	@""
	.align	4


	//----- nvinfo : EIATTR_CUDA_API_VERSION
	.align		4
        /*0000*/ 	.byte	0x04, 0x37
        /*0002*/ 	.short	(.L_31 - .L_30)
.L_30:
        /*0004*/ 	.word	0x00000082


	//----- nvinfo : EIATTR_KPARAM_INFO
	.align		4
.L_31:
        /*0008*/ 	.byte	0x04, 0x17
        /*000a*/ 	.short	(.L_33 - .L_32)
.L_32:
        /*000c*/ 	.word	0x00000000
        /*0010*/ 	.short	0x0000
        /*0012*/ 	.short	0x0000
        /*0014*/ 	.byte	0x00, 0xf0, 0x01, 0x20


	//----- nvinfo : EIATTR_AT_ENTRY_FRAGMENTS
	.align		4
.L_33:
        /*0018*/ 	.byte	0x04, 0x4f
        /*001a*/ 	.short	(.L_35 - .L_34)


	//   ....[0]....
.L_34:
        /*001c*/ 	.word	0x00000006


	//----- nvinfo : EIATTR_RESERVED_SMEM_USED
	.align		4
.L_35:
        /*0020*/ 	.byte	0x01, 0x41
	.zero		2


	//----- nvinfo : EIATTR_SPARSE_MMA_MASK
	.align		4
        /*0024*/ 	.byte	0x03, 0x50
        /*0026*/ 	.short	0x0000


	//----- nvinfo : EIATTR_TCGEN05_1CTA_USED
	.align		4
        /*0028*/ 	.byte	0x01, 0x51
	.zero		2


	//----- nvinfo : EIATTR_MAXREG_COUNT
	.align		4
        /*002c*/ 	.byte	0x03, 0x1b
        /*002e*/ 	.short	0x00ff


	//----- nvinfo : EIATTR_NUM_BARRIERS
	.align		4
        /*0030*/ 	.byte	0x02, 0x4c
        /*0032*/ 	.byte	0x07
	.zero		1


	//----- nvinfo : EIATTR_EXTERNS
	.align		4
        /*0034*/ 	.byte	0x04, 0x0f
        /*0036*/ 	.short	(.L_37 - .L_36)


	//   ....[0]....
	.align		4
.L_36:
        /*0038*/ 	.word	index@(__assertfail)


	//----- nvinfo : EIATTR_MERCURY_ISA_VERSION
	.align		4
.L_37:
        /*003c*/ 	.byte	0x03, 0x5f
        /*003e*/ 	.short	0x0101


	//----- nvinfo : EIATTR_INT_WARP_WIDE_INSTR_OFFSETS
	.align		4
        /*0040*/ 	.byte	0x04, 0x31
        /*0042*/ 	.short	(.L_39 - .L_38)


	//   ....[0]....
.L_38:
        /*0044*/ 	.word	0x00001f90


	//   ....[1]....
        /*0048*/ 	.word	0x000040d0


	//   ....[2]....
        /*004c*/ 	.word	0x00004100


	//   ....[3]....
        /*0050*/ 	.word	0x00004150


	//   ....[4]....
        /*0054*/ 	.word	0x00004b90


	//   ....[5]....
        /*0058*/ 	.word	0x00004ba0


	//   ....[6]....
        /*005c*/ 	.word	0x00004bf0


	//   ....[7]....
        /*0060*/ 	.word	0x00004cf0


	//----- nvinfo : EIATTR_COOP_GROUP_MASK_REGIDS
	.align		4
.L_39:
        /*0064*/ 	.byte	0x04, 0x29
        /*0066*/ 	.short	(.L_41 - .L_40)


	//   ....[0]....
.L_40:
        /*0068*/ 	.word	0xffffffff


	//   ....[1]....
        /*006c*/ 	.word	0xffffffff


	//   ....[2]....
        /*0070*/ 	.word	0xffffffff


	//   ....[3]....
        /*0074*/ 	.word	0xffffffff


	//   ....[4]....
        /*0078*/ 	.word	0xffffffff


	//   ....[5]....
        /*007c*/ 	.word	0xffffffff


	//   ....[6]....
        /*0080*/ 	.word	0xffffffff


	//   ....[7]....
        /*0084*/ 	.word	0xffffffff


	//   ....[8]....
        /*0088*/ 	.word	0xffffffff


	//   ....[9]....
        /*008c*/ 	.word	0xffffffff


	//   ....[10]....
        /*0090*/ 	.word	0xffffffff


	//   ....[11]....
        /*0094*/ 	.word	0xffffffff


	//   ....[12]....
        /*0098*/ 	.word	0xffffffff


	//----- nvinfo : EIATTR_COOP_GROUP_INSTR_OFFSETS
	.align		4
.L_41:
        /*009c*/ 	.byte	0x04, 0x28
        /*009e*/ 	.short	(.L_43 - .L_42)


	//   ....[0]....
.L_42:
        /*00a0*/ 	.word	0x00000090


	//   ....[1]....
        /*00a4*/ 	.word	0x000004d0


	//   ....[2]....
        /*00a8*/ 	.word	0x00000830


	//   ....[3]....
        /*00ac*/ 	.word	0x00000990


	//   ....[4]....
        /*00b0*/ 	.word	0x00000a90


	//   ....[5]....
        /*00b4*/ 	.word	0x00000c00


	//   ....[6]....
        /*00b8*/ 	.word	0x00000da0


	//   ....[7]....
        /*00bc*/ 	.word	0x00001e70


	//   ....[8]....
        /*00c0*/ 	.word	0x00003430


	//   ....[9]....
        /*00c4*/ 	.word	0x00003640


	//   ....[10]....
        /*00c8*/ 	.word	0x00003670


	//   ....[11]....
        /*00cc*/ 	.word	0x00003fc0


	//   ....[12]....
        /*00d0*/ 	.word	0x000041f0


	//----- nvinfo : EIATTR_VRC_CTA_INIT_COUNT
	.align		4
.L_43:
        /*00d4*/ 	.byte	0x02, 0x4a
        /*00d6*/ 	.byte	0x80
	.zero		1


	//----- nvinfo : EIATTR_SYSCALL_OFFSETS
	.align		4
        /*00d8*/ 	.byte	0x04, 0x46
        /*00da*/ 	.short	(.L_45 - .L_44)


	//   ....[0]....
.L_44:
        /*00dc*/ 	.word	0x000057d0


	//   ....[1]....
        /*00e0*/ 	.word	0x000058c0


	//   ....[2]....
        /*00e4*/ 	.word	0x000060f0


	//   ....[3]....
        /*00e8*/ 	.word	0x00006260


	//   ....[4]....
        /*00ec*/ 	.word	0x000063d0


	//----- nvinfo : EIATTR_MBARRIER_INSTR_OFFSETS
	.align		4
.L_45:
        /*00f0*/ 	.byte	0x04, 0x39
        /*00f2*/ 	.short	(.L_47 - .L_46)


	//   ....[0]....
.L_46:
        /*00f4*/ 	.word	0x000005d0
        /*00f8*/ 	.word	0x000000ff
        /*00fc*/ 	.word	0x00000000
        /*0100*/ 	.short	0x0100
        /*0102*/ 	.byte	0x05
	.zero		1


	//   ....[1]....
        /*0104*/ 	.word	0x000005e0
        /*0108*/ 	.word	0x000000ff
        /*010c*/ 	.word	0x00000090
        /*0110*/ 	.short	0x0100
        /*0112*/ 	.byte	0x05
	.zero		1


	//   ....[2]....
        /*0114*/ 	.word	0x000005f0
        /*0118*/ 	.word	0x000000ff
        /*011c*/ 	.word	0x00000008
        /*0120*/ 	.short	0x0100
        /*0122*/ 	.byte	0x05
	.zero		1


	//   ....[3]....
        /*0124*/ 	.word	0x00000600
        /*0128*/ 	.word	0x000000ff
        /*012c*/ 	.word	0x00000098
        /*0130*/ 	.short	0x0100
        /*0132*/ 	.byte	0x05
	.zero		1


	//   ....[4]....
        /*0134*/ 	.word	0x00000610
        /*0138*/ 	.word	0x000000ff
        /*013c*/ 	.word	0x00000010
        /*0140*/ 	.short	0x0100
        /*0142*/ 	.byte	0x05
	.zero		1


	//   ....[5]....
        /*0144*/ 	.word	0x00000620
        /*0148*/ 	.word	0x000000ff
        /*014c*/ 	.word	0x000000a0
        /*0150*/ 	.short	0x0100
        /*0152*/ 	.byte	0x05
	.zero		1


	//   ....[6]....
        /*0154*/ 	.word	0x00000630
        /*0158*/ 	.word	0x000000ff
        /*015c*/ 	.word	0x00000018
        /*0160*/ 	.short	0x0100
        /*0162*/ 	.byte	0x05
	.zero		1


	//   ....[7]....
        /*0164*/ 	.word	0x00000640
        /*0168*/ 	.word	0x000000ff
        /*016c*/ 	.word	0x000000a8
        /*0170*/ 	.short	0x0100
        /*0172*/ 	.byte	0x05
	.zero		1


	//   ....[8]....
        /*0174*/ 	.word	0x00000650
        /*0178*/ 	.word	0x000000ff
        /*017c*/ 	.word	0x00000020
        /*0180*/ 	.short	0x0100
        /*0182*/ 	.byte	0x05
	.zero		1


	//   ....[9]....
        /*0184*/ 	.word	0x00000660
        /*0188*/ 	.word	0x000000ff
        /*018c*/ 	.word	0x000000b0
        /*0190*/ 	.short	0x0100
        /*0192*/ 	.byte	0x05
	.zero		1


	//   ....[10]....
        /*0194*/ 	.word	0x00000670
        /*0198*/ 	.word	0x000000ff
        /*019c*/ 	.word	0x00000028
        /*01a0*/ 	.short	0x0100
        /*01a2*/ 	.byte	0x05
	.zero		1


	//   ....[11]....
        /*01a4*/ 	.word	0x00000680
        /*01a8*/ 	.word	0x000000ff
        /*01ac*/ 	.word	0x000000b8
        /*01b0*/ 	.short	0x0100
        /*01b2*/ 	.byte	0x05
	.zero		1


	//   ....[12]....
        /*01b4*/ 	.word	0x00000690
        /*01b8*/ 	.word	0x000000ff
        /*01bc*/ 	.word	0x00000030
        /*01c0*/ 	.short	0x0100
        /*01c2*/ 	.byte	0x05
	.zero		1


	//   ....[13]....
        /*01c4*/ 	.word	0x000006a0
        /*01c8*/ 	.word	0x000000ff
        /*01cc*/ 	.word	0x000000c0
        /*01d0*/ 	.short	0x0100
        /*01d2*/ 	.byte	0x05
	.zero		1


	//   ....[14]....
        /*01d4*/ 	.word	0x000006b0
        /*01d8*/ 	.word	0x000000ff
        /*01dc*/ 	.word	0x00000038
        /*01e0*/ 	.short	0x0100
        /*01e2*/ 	.byte	0x05
	.zero		1


	//   ....[15]....
        /*01e4*/ 	.word	0x000006c0
        /*01e8*/ 	.word	0x000000ff
        /*01ec*/ 	.word	0x000000c8
        /*01f0*/ 	.short	0x0100
        /*01f2*/ 	.byte	0x05
	.zero		1


	//   ....[16]....
        /*01f4*/ 	.word	0x000006d0
        /*01f8*/ 	.word	0x000000ff
        /*01fc*/ 	.word	0x00000040
        /*0200*/ 	.short	0x0100
        /*0202*/ 	.byte	0x05
	.zero		1


	//   ....[17]....
        /*0204*/ 	.word	0x000006e0
        /*0208*/ 	.word	0x000000ff
        /*020c*/ 	.word	0x000000d0
        /*0210*/ 	.short	0x0100
        /*0212*/ 	.byte	0x05
	.zero		1


	//   ....[18]....
        /*0214*/ 	.word	0x000006f0
        /*0218*/ 	.word	0x000000ff
        /*021c*/ 	.word	0x00000048
        /*0220*/ 	.short	0x0100
        /*0222*/ 	.byte	0x05
	.zero		1


	//   ....[19]....
        /*0224*/ 	.word	0x00000700
        /*0228*/ 	.word	0x000000ff
        /*022c*/ 	.word	0x000000d8
        /*0230*/ 	.short	0x0100
        /*0232*/ 	.byte	0x05
	.zero		1


	//   ....[20]....
        /*0234*/ 	.word	0x00000710
        /*0238*/ 	.word	0x000000ff
        /*023c*/ 	.word	0x00000050
        /*0240*/ 	.short	0x0100
        /*0242*/ 	.byte	0x05
	.zero		1


	//   ....[21]....
        /*0244*/ 	.word	0x00000720
        /*0248*/ 	.word	0x000000ff
        /*024c*/ 	.word	0x000000e0
        /*0250*/ 	.short	0x0100
        /*0252*/ 	.byte	0x05
	.zero		1


	//   ....[22]....
        /*0254*/ 	.word	0x00000730
        /*0258*/ 	.word	0x000000ff
        /*025c*/ 	.word	0x00000058
        /*0260*/ 	.short	0x0100
        /*0262*/ 	.byte	0x05
	.zero		1


	//   ....[23]....
        /*0264*/ 	.word	0x00000740
        /*0268*/ 	.word	0x000000ff
        /*026c*/ 	.word	0x000000e8
        /*0270*/ 	.short	0x0100
        /*0272*/ 	.byte	0x05
	.zero		1


	//   ....[24]....
        /*0274*/ 	.word	0x00000750
        /*0278*/ 	.word	0x000000ff
        /*027c*/ 	.word	0x00000060
        /*0280*/ 	.short	0x0100
        /*0282*/ 	.byte	0x05
	.zero		1


	//   ....[25]....
        /*0284*/ 	.word	0x00000760
        /*0288*/ 	.word	0x000000ff
        /*028c*/ 	.word	0x000000f0
        /*0290*/ 	.short	0x0100
        /*0292*/ 	.byte	0x05
	.zero		1


	//   ....[26]....
        /*0294*/ 	.word	0x00000770
        /*0298*/ 	.word	0x000000ff
        /*029c*/ 	.word	0x00000068
        /*02a0*/ 	.short	0x0100
        /*02a2*/ 	.byte	0x05
	.zero		1


	//   ....[27]....
        /*02a4*/ 	.word	0x00000780
        /*02a8*/ 	.word	0x000000ff
        /*02ac*/ 	.word	0x000000f8
        /*02b0*/ 	.short	0x0100
        /*02b2*/ 	.byte	0x05
	.zero		1


	//   ....[28]....
        /*02b4*/ 	.word	0x00000790
        /*02b8*/ 	.word	0x000000ff
        /*02bc*/ 	.word	0x00000070
        /*02c0*/ 	.short	0x0100
        /*02c2*/ 	.byte	0x05
	.zero		1


	//   ....[29]....
        /*02c4*/ 	.word	0x000007a0
        /*02c8*/ 	.word	0x000000ff
        /*02cc*/ 	.word	0x00000100
        /*02d0*/ 	.short	0x0100
        /*02d2*/ 	.byte	0x05
	.zero		1


	//   ....[30]....
        /*02d4*/ 	.word	0x000007b0
        /*02d8*/ 	.word	0x000000ff
        /*02dc*/ 	.word	0x00000078
        /*02e0*/ 	.short	0x0100
        /*02e2*/ 	.byte	0x05
	.zero		1


	//   ....[31]....
        /*02e4*/ 	.word	0x000007c0
        /*02e8*/ 	.word	0x000000ff
        /*02ec*/ 	.word	0x00000108
        /*02f0*/ 	.short	0x0100
        /*02f2*/ 	.byte	0x05
	.zero		1


	//   ....[32]....
        /*02f4*/ 	.word	0x000007d0
        /*02f8*/ 	.word	0x000000ff
        /*02fc*/ 	.word	0x00000080
        /*0300*/ 	.short	0x0100
        /*0302*/ 	.byte	0x05
	.zero		1


	//   ....[33]....
        /*0304*/ 	.word	0x000007e0
        /*0308*/ 	.word	0x000000ff
        /*030c*/ 	.word	0x00000110
        /*0310*/ 	.short	0x0100
        /*0312*/ 	.byte	0x05
	.zero		1


	//   ....[34]....
        /*0314*/ 	.word	0x000007f0
        /*0318*/ 	.word	0x000000ff
        /*031c*/ 	.word	0x00000088
        /*0320*/ 	.short	0x0100
        /*0322*/ 	.byte	0x05
	.zero		1


	//   ....[35]....
        /*0324*/ 	.word	0x00000800
        /*0328*/ 	.word	0x000000ff
        /*032c*/ 	.word	0x00000118
        /*0330*/ 	.short	0x0100
        /*0332*/ 	.byte	0x05
	.zero		1


	//   ....[36]....
        /*0334*/ 	.word	0x00000940
        /*0338*/ 	.word	0x000000ff
        /*033c*/ 	.word	0x00000120
        /*0340*/ 	.short	0x0100
        /*0342*/ 	.byte	0x06
	.zero		1


	//   ....[37]....
        /*0344*/ 	.word	0x00000950
        /*0348*/ 	.word	0x000000ff
        /*034c*/ 	.word	0x00000130
        /*0350*/ 	.short	0x0100
        /*0352*/ 	.byte	0x06
	.zero		1


	//   ....[38]....
        /*0354*/ 	.word	0x00000960
        /*0358*/ 	.word	0x000000ff
        /*035c*/ 	.word	0x00000128
        /*0360*/ 	.short	0x0100
        /*0362*/ 	.byte	0x06
	.zero		1


	//   ....[39]....
        /*0364*/ 	.word	0x00000970
        /*0368*/ 	.word	0x000000ff
        /*036c*/ 	.word	0x00000138
        /*0370*/ 	.short	0x0100
        /*0372*/ 	.byte	0x06
	.zero		1


	//   ....[40]....
        /*0374*/ 	.word	0x00000a60
        /*0378*/ 	.word	0x000000ff
        /*037c*/ 	.word	0x00000140
        /*0380*/ 	.short	0x0100
        /*0382*/ 	.byte	0x05
	.zero		1


	//   ....[41]....
        /*0384*/ 	.word	0x00000a70
        /*0388*/ 	.word	0x000000ff
        /*038c*/ 	.word	0x00000148
        /*0390*/ 	.short	0x0100
        /*0392*/ 	.byte	0x05
	.zero		1


	//   ....[42]....
        /*0394*/ 	.word	0x00000bb0
        /*0398*/ 	.word	0x000000ff
        /*039c*/ 	.word	0x00000150
        /*03a0*/ 	.short	0x0100
        /*03a2*/ 	.byte	0x05
	.zero		1


	//   ....[43]....
        /*03a4*/ 	.word	0x00000bc0
        /*03a8*/ 	.word	0x000000ff
        /*03ac*/ 	.word	0x00000160
        /*03b0*/ 	.short	0x0100
        /*03b2*/ 	.byte	0x05
	.zero		1


	//   ....[44]....
        /*03b4*/ 	.word	0x00000bd0
        /*03b8*/ 	.word	0x000000ff
        /*03bc*/ 	.word	0x00000158
        /*03c0*/ 	.short	0x0100
        /*03c2*/ 	.byte	0x05
	.zero		1


	//   ....[45]....
        /*03c4*/ 	.word	0x00000be0
        /*03c8*/ 	.word	0x000000ff
        /*03cc*/ 	.word	0x00000168
        /*03d0*/ 	.short	0x0100
        /*03d2*/ 	.byte	0x05
	.zero		1


	//   ....[46]....
        /*03d4*/ 	.word	0x00000d10
        /*03d8*/ 	.word	0x000000ff
        /*03dc*/ 	.word	0x00000170
        /*03e0*/ 	.short	0x0100
        /*03e2*/ 	.byte	0x06
	.zero		1


	//   ....[47]....
        /*03e4*/ 	.word	0x00000d20
        /*03e8*/ 	.word	0x000000ff
        /*03ec*/ 	.word	0x00000190
        /*03f0*/ 	.short	0x0100
        /*03f2*/ 	.byte	0x06
	.zero		1


	//   ....[48]....
        /*03f4*/ 	.word	0x00000d30
        /*03f8*/ 	.word	0x000000ff
        /*03fc*/ 	.word	0x00000178
        /*0400*/ 	.short	0x0100
        /*0402*/ 	.byte	0x06
	.zero		1


	//   ....[49]....
        /*0404*/ 	.word	0x00000d40
        /*0408*/ 	.word	0x000000ff
        /*040c*/ 	.word	0x00000198
        /*0410*/ 	.short	0x0100
        /*0412*/ 	.byte	0x06
	.zero		1


	//   ....[50]....
        /*0414*/ 	.word	0x00000d50
        /*0418*/ 	.word	0x000000ff
        /*041c*/ 	.word	0x00000180
        /*0420*/ 	.short	0x0100
        /*0422*/ 	.byte	0x06
	.zero		1


	//   ....[51]....
        /*0424*/ 	.word	0x00000d60
        /*0428*/ 	.word	0x000000ff
        /*042c*/ 	.word	0x000001a0
        /*0430*/ 	.short	0x0100
        /*0432*/ 	.byte	0x06
	.zero		1


	//   ....[52]....
        /*0434*/ 	.word	0x00000d70
        /*0438*/ 	.word	0x000000ff
        /*043c*/ 	.word	0x00000188
        /*0440*/ 	.short	0x0100
        /*0442*/ 	.byte	0x06
	.zero		1


	//   ....[53]....
        /*0444*/ 	.word	0x00000d80
        /*0448*/ 	.word	0x000000ff
        /*044c*/ 	.word	0x000001a8
        /*0450*/ 	.short	0x0100
        /*0452*/ 	.byte	0x06
	.zero		1


	//   ....[54]....
        /*0454*/ 	.word	0x00000e70
        /*0458*/ 	.word	0x000000ff
        /*045c*/ 	.word	0x000001b0
        /*0460*/ 	.short	0x0100
        /*0462*/ 	.byte	0x05
	.zero		1


	//   ....[55]....
        /*0464*/ 	.word	0x00000e80
        /*0468*/ 	.word	0x000000ff
        /*046c*/ 	.word	0x000001c0
        /*0470*/ 	.short	0x0100
        /*0472*/ 	.byte	0x05
	.zero		1


	//   ....[56]....
        /*0474*/ 	.word	0x00000e90
        /*0478*/ 	.word	0x000000ff
        /*047c*/ 	.word	0x000001b8
        /*0480*/ 	.short	0x0100
        /*0482*/ 	.byte	0x05
	.zero		1


	//   ....[57]....
        /*0484*/ 	.word	0x00000ea0
        /*0488*/ 	.word	0x000000ff
        /*048c*/ 	.word	0x000001c8
        /*0490*/ 	.short	0x0100
        /*0492*/ 	.byte	0x05
	.zero		1


	//   ....[58]....
        /*0494*/ 	.word	0x00001770
        /*0498*/ 	.word	0x00000002
        /*049c*/ 	.word	0x000001c0
        /*04a0*/ 	.short	0x010a
        /*04a2*/ 	.byte	0xff
	.zero		1


	//   ....[59]....
        /*04a4*/ 	.word	0x000017a0
        /*04a8*/ 	.word	0x00000002
        /*04ac*/ 	.word	0x000001b0
        /*04b0*/ 	.short	0x0101
        /*04b2*/ 	.byte	0xff
	.zero		1


	//   ....[60]....
        /*04b4*/ 	.word	0x00001870
        /*04b8*/ 	.word	0x000000ff
        /*04bc*/ 	.word	0x00000090
        /*04c0*/ 	.short	0x010a
        /*04c2*/ 	.byte	0x05
	.zero		1


	//   ....[61]....
        /*04c4*/ 	.word	0x00001910
        /*04c8*/ 	.word	0x000000ff
        /*04cc*/ 	.word	0x00000090
        /*04d0*/ 	.short	0x010a
        /*04d2*/ 	.byte	0x21
	.zero		1


	//   ....[62]....
        /*04d4*/ 	.word	0x00001a60
        /*04d8*/ 	.word	0x000000ff
        /*04dc*/ 	.word	0x00000090
        /*04e0*/ 	.short	0x010a
        /*04e2*/ 	.byte	0x08
	.zero		1


	//   ....[63]....
        /*04e4*/ 	.word	0x00001b70
        /*04e8*/ 	.word	0x000000ff
        /*04ec*/ 	.word	0x00000148
        /*04f0*/ 	.short	0x0101
        /*04f2*/ 	.byte	0x04
	.zero		1


	//   ....[64]....
        /*04f4*/ 	.word	0x00001b90
        /*04f8*/ 	.word	0x000000ff
        /*04fc*/ 	.word	0x00000090
        /*0500*/ 	.short	0x010a
        /*0502*/ 	.byte	0x05
	.zero		1


	//   ....[65]....
        /*0504*/ 	.word	0x00001c10
        /*0508*/ 	.word	0x000000ff
        /*050c*/ 	.word	0x00000090
        /*0510*/ 	.short	0x010a
        /*0512*/ 	.byte	0x11
	.zero		1


	//   ....[66]....
        /*0514*/ 	.word	0x00001d60
        /*0518*/ 	.word	0x000000ff
        /*051c*/ 	.word	0x00000090
        /*0520*/ 	.short	0x010a
        /*0522*/ 	.byte	0x08
	.zero		1


	//   ....[67]....
        /*0524*/ 	.word	0x00001ea0
        /*0528*/ 	.word	0x00000002
        /*052c*/ 	.word	0x00000150
        /*0530*/ 	.short	0x010a
        /*0532*/ 	.byte	0xff
	.zero		1


	//   ....[68]....
        /*0534*/ 	.word	0x00001f60
        /*0538*/ 	.word	0x00000002
        /*053c*/ 	.word	0x00000000
        /*0540*/ 	.short	0x0101
        /*0542*/ 	.byte	0xff
	.zero		1


	//   ....[69]....
        /*0544*/ 	.word	0x000024c0
        /*0548*/ 	.word	0x000000ff
        /*054c*/ 	.word	0x00000000
        /*0550*/ 	.short	0x010a
        /*0552*/ 	.byte	0x05
	.zero		1


	//   ....[70]....
        /*0554*/ 	.word	0x00002550
        /*0558*/ 	.word	0x000000ff
        /*055c*/ 	.word	0x00000000
        /*0560*/ 	.short	0x010a
        /*0562*/ 	.byte	0x05
	.zero		1


	//   ....[71]....
        /*0564*/ 	.word	0x000025e0
        /*0568*/ 	.word	0x000000ff
        /*056c*/ 	.word	0x00000000
        /*0570*/ 	.short	0x010a
        /*0572*/ 	.byte	0x05
	.zero		1


	//   ....[72]....
        /*0574*/ 	.word	0x00002670
        /*0578*/ 	.word	0x000000ff
        /*057c*/ 	.word	0x00000000
        /*0580*/ 	.short	0x010a
        /*0582*/ 	.byte	0x05
	.zero		1


	//   ....[73]....
        /*0584*/ 	.word	0x00002700
        /*0588*/ 	.word	0x000000ff
        /*058c*/ 	.word	0x00000000
        /*0590*/ 	.short	0x010a
        /*0592*/ 	.byte	0x05
	.zero		1


	//   ....[74]....
        /*0594*/ 	.word	0x00002790
        /*0598*/ 	.word	0x000000ff
        /*059c*/ 	.word	0x00000000
        /*05a0*/ 	.short	0x010a
        /*05a2*/ 	.byte	0x05
	.zero		1


	//   ....[75]....
        /*05a4*/ 	.word	0x00002820
        /*05a8*/ 	.word	0x000000ff
        /*05ac*/ 	.word	0x00000000
        /*05b0*/ 	.short	0x010a
        /*05b2*/ 	.byte	0x05
	.zero		1


	//   ....[76]....
        /*05b4*/ 	.word	0x000028b0
        /*05b8*/ 	.word	0x000000ff
        /*05bc*/ 	.word	0x00000000
        /*05c0*/ 	.short	0x010a
        /*05c2*/ 	.byte	0x05
	.zero		1


	//   ....[77]....
        /*05c4*/ 	.word	0x00002940
        /*05c8*/ 	.word	0x000000ff
        /*05cc*/ 	.word	0x00000000
        /*05d0*/ 	.short	0x010a
        /*05d2*/ 	.byte	0x05
	.zero		1


	//   ....[78]....
        /*05d4*/ 	.word	0x000029d0
        /*05d8*/ 	.word	0x000000ff
        /*05dc*/ 	.word	0x00000000
        /*05e0*/ 	.short	0x010a
        /*05e2*/ 	.byte	0x05
	.zero		1


	//   ....[79]....
        /*05e4*/ 	.word	0x00002a60
        /*05e8*/ 	.word	0x000000ff
        /*05ec*/ 	.word	0x00000000
        /*05f0*/ 	.short	0x010a
        /*05f2*/ 	.byte	0x05
	.zero		1


	//   ....[80]....
        /*05f4*/ 	.word	0x00002af0
        /*05f8*/ 	.word	0x000000ff
        /*05fc*/ 	.word	0x00000000
        /*0600*/ 	.short	0x010a
        /*0602*/ 	.byte	0x05
	.zero		1


	//   ....[81]....
        /*0604*/ 	.word	0x00002b80
        /*0608*/ 	.word	0x000000ff
        /*060c*/ 	.word	0x00000000
        /*0610*/ 	.short	0x010a
        /*0612*/ 	.byte	0x05
	.zero		1


	//   ....[82]....
        /*0614*/ 	.word	0x00002c10
        /*0618*/ 	.word	0x000000ff
        /*061c*/ 	.word	0x00000000
        /*0620*/ 	.short	0x010a
        /*0622*/ 	.byte	0x05
	.zero		1


	//   ....[83]....
        /*0624*/ 	.word	0x00002ca0
        /*0628*/ 	.word	0x000000ff
        /*062c*/ 	.word	0x00000000
        /*0630*/ 	.short	0x010a
        /*0632*/ 	.byte	0x05
	.zero		1


	//   ....[84]....
        /*0634*/ 	.word	0x00002d30
        /*0638*/ 	.word	0x000000ff
        /*063c*/ 	.word	0x00000000
        /*0640*/ 	.short	0x010a
        /*0642*/ 	.byte	0x05
	.zero		1


	//   ....[85]....
        /*0644*/ 	.word	0x00002dc0
        /*0648*/ 	.word	0x000000ff
        /*064c*/ 	.word	0x00000000
        /*0650*/ 	.short	0x010a
        /*0652*/ 	.byte	0x05
	.zero		1


	//   ....[86]....
        /*0654*/ 	.word	0x00002e60
        /*0658*/ 	.word	0x00000000
        /*065c*/ 	.word	0x00000000
        /*0660*/ 	.short	0x010a
        /*0662*/ 	.byte	0xff
	.zero		1


	//   ....[87]....
        /*0664*/ 	.word	0x00002f80
        /*0668*/ 	.word	0x00000000
        /*066c*/ 	.word	0x000001b0
        /*0670*/ 	.short	0x010a
        /*0672*/ 	.byte	0xff
	.zero		1


	//   ....[88]....
        /*0674*/ 	.word	0x00002ff0
        /*0678*/ 	.word	0x00000000
        /*067c*/ 	.word	0x00000000
        /*0680*/ 	.short	0x0101
        /*0682*/ 	.byte	0xff
	.zero		1


	//   ....[89]....
        /*0684*/ 	.word	0x00003010
        /*0688*/ 	.word	0x000000ff
        /*068c*/ 	.word	0x00000160
        /*0690*/ 	.short	0x010a
        /*0692*/ 	.byte	0x05
	.zero		1


	//   ....[90]....
        /*0694*/ 	.word	0x00003130
        /*0698*/ 	.word	0x00000000
        /*069c*/ 	.word	0x00000150
        /*06a0*/ 	.short	0x010a
        /*06a2*/ 	.byte	0xff
	.zero		1


	//   ....[91]....
        /*06a4*/ 	.word	0x00003230
        /*06a8*/ 	.word	0x00000000
        /*06ac*/ 	.word	0x00000000
        /*06b0*/ 	.short	0x0101
        /*06b2*/ 	.byte	0xff
	.zero		1


	//   ....[92]....
        /*06b4*/ 	.word	0x000032c0
        /*06b8*/ 	.word	0x000000ff
        /*06bc*/ 	.word	0x00000160
        /*06c0*/ 	.short	0x0106
        /*06c2*/ 	.byte	0x05
	.zero		1


	//   ....[93]....
        /*06c4*/ 	.word	0x000032e0
        /*06c8*/ 	.word	0x000000ff
        /*06cc*/ 	.word	0x00000160
        /*06d0*/ 	.short	0x010a
        /*06d2*/ 	.byte	0x05
	.zero		1


	//   ....[94]....
        /*06d4*/ 	.word	0x00003370
        /*06d8*/ 	.word	0x000000ff
        /*06dc*/ 	.word	0x00000160
        /*06e0*/ 	.short	0x0106
        /*06e2*/ 	.byte	0x04
	.zero		1


	//   ....[95]....
        /*06e4*/ 	.word	0x000033b0
        /*06e8*/ 	.word	0x00000000
        /*06ec*/ 	.word	0x00000160
        /*06f0*/ 	.short	0x010a
        /*06f2*/ 	.byte	0xff
	.zero		1


	//   ....[96]....
        /*06f4*/ 	.word	0x000038b0
        /*06f8*/ 	.word	0x00000000
        /*06fc*/ 	.word	0x00000150
        /*0700*/ 	.short	0x010a
        /*0702*/ 	.byte	0xff
	.zero		1


	//   ....[97]....
        /*0704*/ 	.word	0x000039c0
        /*0708*/ 	.word	0x00000003
        /*070c*/ 	.word	0x00000000
        /*0710*/ 	.short	0x0101
        /*0712*/ 	.byte	0xff
	.zero		1


	//   ....[98]....
        /*0714*/ 	.word	0x000039d0
        /*0718*/ 	.word	0x000000ff
        /*071c*/ 	.word	0x00000000
        /*0720*/ 	.short	0x010a
        /*0722*/ 	.byte	0x05
	.zero		1


	//   ....[99]....
        /*0724*/ 	.word	0x000039f0
        /*0728*/ 	.word	0x000000ff
        /*072c*/ 	.word	0x00000190
        /*0730*/ 	.short	0x010a
        /*0732*/ 	.byte	0x0e
	.zero		1


	//   ....[100]....
        /*0734*/ 	.word	0x00003ac0
        /*0738*/ 	.word	0x000000ff
        /*073c*/ 	.word	0x00000000
        /*0740*/ 	.short	0x010a
        /*0742*/ 	.byte	0x07
	.zero		1


	//   ....[101]....
        /*0744*/ 	.word	0x00003bf0
        /*0748*/ 	.word	0x000000ff
        /*074c*/ 	.word	0x00000000
        /*0750*/ 	.short	0x010a
        /*0752*/ 	.byte	0x13
	.zero		1


	//   ....[102]....
        /*0754*/ 	.word	0x00003df0
        /*0758*/ 	.word	0x000000ff
        /*075c*/ 	.word	0x00000000
        /*0760*/ 	.short	0x010a
        /*0762*/ 	.byte	0x05
	.zero		1


	//   ....[103]....
        /*0764*/ 	.word	0x00003e80
        /*0768*/ 	.word	0x000000ff
        /*076c*/ 	.word	0x00000000
        /*0770*/ 	.short	0x010a
        /*0772*/ 	.byte	0x05
	.zero		1


	//   ....[104]....
        /*0774*/ 	.word	0x00003f10
        /*0778*/ 	.word	0x000000ff
        /*077c*/ 	.word	0x00000000
        /*0780*/ 	.short	0x010a
        /*0782*/ 	.byte	0x05
	.zero		1


	//   ....[105]....
        /*0784*/ 	.word	0x00003fa0
        /*0788*/ 	.word	0x000000ff
        /*078c*/ 	.word	0x00000000
        /*0790*/ 	.short	0x010a
        /*0792*/ 	.byte	0x06
	.zero		1


	//   ....[106]....
        /*0794*/ 	.word	0x000043e0
        /*0798*/ 	.word	0x00000000
        /*079c*/ 	.word	0x00000150
        /*07a0*/ 	.short	0x010a
        /*07a2*/ 	.byte	0xff
	.zero		1


	//   ....[107]....
        /*07a4*/ 	.word	0x000044c0
        /*07a8*/ 	.word	0x00000000
        /*07ac*/ 	.word	0x00000000
        /*07b0*/ 	.short	0x0101
        /*07b2*/ 	.byte	0xff
	.zero		1


	//   ....[108]....
        /*07b4*/ 	.word	0x000047e0
        /*07b8*/ 	.word	0x000000ff
        /*07bc*/ 	.word	0x00000148
        /*07c0*/ 	.short	0x010a
        /*07c2*/ 	.byte	0x04
	.zero		1


	//   ....[109]....
        /*07c4*/ 	.word	0x000049c0
        /*07c8*/ 	.word	0x000000ff
        /*07cc*/ 	.word	0x00000130
        /*07d0*/ 	.short	0x010a
        /*07d2*/ 	.byte	0x0d
	.zero		1


	//   ....[110]....
        /*07d4*/ 	.word	0x00004d50
        /*07d8*/ 	.word	0x000000ff
        /*07dc*/ 	.word	0x00000120
        /*07e0*/ 	.short	0x010b
        /*07e2*/ 	.byte	0x0d
	.zero		1


	//   ....[111]....
        /*07e4*/ 	.word	0x00004da0
        /*07e8*/ 	.word	0x000000ff
        /*07ec*/ 	.word	0x00000000
        /*07f0*/ 	.short	0x0101
        /*07f2*/ 	.byte	0x15
	.zero		1


	//   ....[112]....
        /*07f4*/ 	.word	0x00004e50
        /*07f8*/ 	.word	0x000000ff
        /*07fc*/ 	.word	0x00000000
        /*0800*/ 	.short	0x010a
        /*0802*/ 	.byte	0x04
	.zero		1


	//   ....[113]....
        /*0804*/ 	.word	0x00004ef0
        /*0808*/ 	.word	0x00000000
        /*080c*/ 	.word	0x00000000
        /*0810*/ 	.short	0x010a
        /*0812*/ 	.byte	0xff
	.zero		1


	//   ....[114]....
        /*0814*/ 	.word	0x000051e0
        /*0818*/ 	.word	0x00000000
        /*081c*/ 	.word	0x00000150
        /*0820*/ 	.short	0x010a
        /*0822*/ 	.byte	0xff
	.zero		1


	//   ....[115]....
        /*0824*/ 	.word	0x000052f0
        /*0828*/ 	.word	0x00000000
        /*082c*/ 	.word	0x00000000
        /*0830*/ 	.short	0x0101
        /*0832*/ 	.byte	0xff
	.zero		1


	//   ....[116]....
        /*0834*/ 	.word	0x00005cf0
        /*0838*/ 	.word	0x00000002
        /*083c*/ 	.word	0x00000120
        /*0840*/ 	.short	0x010a
        /*0842*/ 	.byte	0xff
	.zero		1


	//   ....[117]....
        /*0844*/ 	.word	0x00005d10
        /*0848*/ 	.word	0x00000017
        /*084c*/ 	.word	0x00000170
        /*0850*/ 	.short	0x010a
        /*0852*/ 	.byte	0xff
	.zero		1


	//   ....[118]....
        /*0854*/ 	.word	0x00005e10
        /*0858*/ 	.word	0x00000002
        /*085c*/ 	.word	0x00000120
        /*0860*/ 	.short	0x010a
        /*0862*/ 	.byte	0xff
	.zero		1


	//   ....[119]....
        /*0864*/ 	.word	0x00005fd0
        /*0868*/ 	.word	0x00000017
        /*086c*/ 	.word	0x00000170
        /*0870*/ 	.short	0x010a
        /*0872*/ 	.byte	0xff
	.zero		1


	//   ....[120]....
        /*0874*/ 	.word	0x00006950
        /*0878*/ 	.word	0x000000ff
        /*087c*/ 	.word	0x00000000
        /*0880*/ 	.short	0x0101
        /*0882*/ 	.byte	0x05
	.zero		1


	//   ....[121]....
        /*0884*/ 	.word	0x00007250
        /*0888*/ 	.word	0x00000000
        /*088c*/ 	.word	0x00000000
        /*0890*/ 	.short	0x0101
        /*0892*/ 	.byte	0xff
	.zero		1


	//   ....[122]....
        /*0894*/ 	.word	0x000074f0
        /*0898*/ 	.word	0x00000002
        /*089c*/ 	.word	0x000001c0
        /*08a0*/ 	.short	0x010a
        /*08a2*/ 	.byte	0xff
	.zero		1


	//   ....[123]....
        /*08a4*/ 	.word	0x00007550
        /*08a8*/ 	.word	0x00000002
        /*08ac*/ 	.word	0x00000090
        /*08b0*/ 	.short	0x010a
        /*08b2*/ 	.byte	0xff
	.zero		1


	//   ....[124]....
        /*08b4*/ 	.word	0x000075b0
        /*08b8*/ 	.word	0x00000002
        /*08bc*/ 	.word	0x00000090
        /*08c0*/ 	.short	0x010a
        /*08c2*/ 	.byte	0xff
	.zero		1


	//   ....[125]....
        /*08c4*/ 	.word	0x00007600
        /*08c8*/ 	.word	0x00000002
        /*08cc*/ 	.word	0x00000150
        /*08d0*/ 	.short	0x010a
        /*08d2*/ 	.byte	0xff
	.zero		1


	//   ....[126]....
        /*08d4*/ 	.word	0x00007660
        /*08d8*/ 	.word	0x00000000
        /*08dc*/ 	.word	0x00000000
        /*08e0*/ 	.short	0x010a
        /*08e2*/ 	.byte	0xff
	.zero		1


	//   ....[127]....
        /*08e4*/ 	.word	0x000076c0
        /*08e8*/ 	.word	0x00000000
        /*08ec*/ 	.word	0x00000000
        /*08f0*/ 	.short	0x010a
        /*08f2*/ 	.byte	0xff
	.zero		1


	//   ....[128]....
        /*08f4*/ 	.word	0x00007720
        /*08f8*/ 	.word	0x00000000
        /*08fc*/ 	.word	0x00000000
        /*0900*/ 	.short	0x010a
        /*0902*/ 	.byte	0xff
	.zero		1


	//   ....[129]....
        /*0904*/ 	.word	0x00007780
        /*0908*/ 	.word	0x00000000
        /*090c*/ 	.word	0x00000000
        /*0910*/ 	.short	0x010a
        /*0912*/ 	.byte	0xff
	.zero		1


	//   ....[130]....
        /*0914*/ 	.word	0x000077e0
        /*0918*/ 	.word	0x00000000
        /*091c*/ 	.word	0x00000000
        /*0920*/ 	.short	0x010a
        /*0922*/ 	.byte	0xff
	.zero		1


	//   ....[131]....
        /*0924*/ 	.word	0x00007840
        /*0928*/ 	.word	0x00000000
        /*092c*/ 	.word	0x00000000
        /*0930*/ 	.short	0x010a
        /*0932*/ 	.byte	0xff
	.zero		1


	//   ....[132]....
        /*0934*/ 	.word	0x000078a0
        /*0938*/ 	.word	0x00000000
        /*093c*/ 	.word	0x00000000
        /*0940*/ 	.short	0x010a
        /*0942*/ 	.byte	0xff
	.zero		1


	//   ....[133]....
        /*0944*/ 	.word	0x00007900
        /*0948*/ 	.word	0x00000000
        /*094c*/ 	.word	0x00000000
        /*0950*/ 	.short	0x010a
        /*0952*/ 	.byte	0xff
	.zero		1


	//   ....[134]....
        /*0954*/ 	.word	0x00007960
        /*0958*/ 	.word	0x00000000
        /*095c*/ 	.word	0x00000000
        /*0960*/ 	.short	0x010a
        /*0962*/ 	.byte	0xff
	.zero		1


	//   ....[135]....
        /*0964*/ 	.word	0x000079c0
        /*0968*/ 	.word	0x00000000
        /*096c*/ 	.word	0x00000000
        /*0970*/ 	.short	0x010a
        /*0972*/ 	.byte	0xff
	.zero		1


	//   ....[136]....
        /*0974*/ 	.word	0x00007a20
        /*0978*/ 	.word	0x00000000
        /*097c*/ 	.word	0x00000000
        /*0980*/ 	.short	0x010a
        /*0982*/ 	.byte	0xff
	.zero		1


	//   ....[137]....
        /*0984*/ 	.word	0x00007a80
        /*0988*/ 	.word	0x00000000
        /*098c*/ 	.word	0x00000000
        /*0990*/ 	.short	0x010a
        /*0992*/ 	.byte	0xff
	.zero		1


	//   ....[138]....
        /*0994*/ 	.word	0x00007ae0
        /*0998*/ 	.word	0x00000000
        /*099c*/ 	.word	0x00000000
        /*09a0*/ 	.short	0x010a
        /*09a2*/ 	.byte	0xff
	.zero		1


	//   ....[139]....
        /*09a4*/ 	.word	0x00007b40
        /*09a8*/ 	.word	0x00000000
        /*09ac*/ 	.word	0x00000000
        /*09b0*/ 	.short	0x010a
        /*09b2*/ 	.byte	0xff
	.zero		1


	//   ....[140]....
        /*09b4*/ 	.word	0x00007ba0
        /*09b8*/ 	.word	0x00000000
        /*09bc*/ 	.word	0x00000000
        /*09c0*/ 	.short	0x010a
        /*09c2*/ 	.byte	0xff
	.zero		1


	//   ....[141]....
        /*09c4*/ 	.word	0x00007c00
        /*09c8*/ 	.word	0x00000000
        /*09cc*/ 	.word	0x00000000
        /*09d0*/ 	.short	0x010a
        /*09d2*/ 	.byte	0xff
	.zero		1


	//   ....[142]....
        /*09d4*/ 	.word	0x00007c60
        /*09d8*/ 	.word	0x00000000
        /*09dc*/ 	.word	0x00000000
        /*09e0*/ 	.short	0x010a
        /*09e2*/ 	.byte	0xff
	.zero		1


	//   ....[143]....
        /*09e4*/ 	.word	0x00007cb0
        /*09e8*/ 	.word	0x00000000
        /*09ec*/ 	.word	0x000001b0
        /*09f0*/ 	.short	0x010a
        /*09f2*/ 	.byte	0xff
	.zero		1


	//   ....[144]....
        /*09f4*/ 	.word	0x00007d10
        /*09f8*/ 	.word	0x00000000
        /*09fc*/ 	.word	0x00000160
        /*0a00*/ 	.short	0x010a
        /*0a02*/ 	.byte	0xff
	.zero		1


	//   ....[145]....
        /*0a04*/ 	.word	0x00007d60
        /*0a08*/ 	.word	0x00000000
        /*0a0c*/ 	.word	0x00000150
        /*0a10*/ 	.short	0x010a
        /*0a12*/ 	.byte	0xff
	.zero		1


	//   ....[146]....
        /*0a14*/ 	.word	0x00007dc0
        /*0a18*/ 	.word	0x00000000
        /*0a1c*/ 	.word	0x00000160
        /*0a20*/ 	.short	0x010a
        /*0a22*/ 	.byte	0xff
	.zero		1


	//   ....[147]....
        /*0a24*/ 	.word	0x00007e10
        /*0a28*/ 	.word	0x00000000
        /*0a2c*/ 	.word	0x00000150
        /*0a30*/ 	.short	0x010a
        /*0a32*/ 	.byte	0xff
	.zero		1


	//   ....[148]....
        /*0a34*/ 	.word	0x00007e70
        /*0a38*/ 	.word	0x00000002
        /*0a3c*/ 	.word	0x00000190
        /*0a40*/ 	.short	0x010a
        /*0a42*/ 	.byte	0xff
	.zero		1


	//   ....[149]....
        /*0a44*/ 	.word	0x00007ed0
        /*0a48*/ 	.word	0x00000000
        /*0a4c*/ 	.word	0x00000000
        /*0a50*/ 	.short	0x010a
        /*0a52*/ 	.byte	0xff
	.zero		1


	//   ....[150]....
        /*0a54*/ 	.word	0x00007f30
        /*0a58*/ 	.word	0x00000000
        /*0a5c*/ 	.word	0x00000000
        /*0a60*/ 	.short	0x010a
        /*0a62*/ 	.byte	0xff
	.zero		1


	//   ....[151]....
        /*0a64*/ 	.word	0x00007f90
        /*0a68*/ 	.word	0x00000000
        /*0a6c*/ 	.word	0x00000000
        /*0a70*/ 	.short	0x010a
        /*0a72*/ 	.byte	0xff
	.zero		1


	//   ....[152]....
        /*0a74*/ 	.word	0x00007ff0
        /*0a78*/ 	.word	0x00000000
        /*0a7c*/ 	.word	0x00000000
        /*0a80*/ 	.short	0x010a
        /*0a82*/ 	.byte	0xff
	.zero		1


	//   ....[153]....
        /*0a84*/ 	.word	0x00008050
        /*0a88*/ 	.word	0x00000000
        /*0a8c*/ 	.word	0x00000000
        /*0a90*/ 	.short	0x010a
        /*0a92*/ 	.byte	0xff
	.zero		1


	//   ....[154]....
        /*0a94*/ 	.word	0x000080a0
        /*0a98*/ 	.word	0x00000000
        /*0a9c*/ 	.word	0x00000150
        /*0aa0*/ 	.short	0x010a
        /*0aa2*/ 	.byte	0xff
	.zero		1


	//   ....[155]....
        /*0aa4*/ 	.word	0x00008100
        /*0aa8*/ 	.word	0x00000000
        /*0aac*/ 	.word	0x00000148
        /*0ab0*/ 	.short	0x010a
        /*0ab2*/ 	.byte	0xff
	.zero		1


	//   ....[156]....
        /*0ab4*/ 	.word	0x00008160
        /*0ab8*/ 	.word	0x00000000
        /*0abc*/ 	.word	0x00000130
        /*0ac0*/ 	.short	0x010a
        /*0ac2*/ 	.byte	0xff
	.zero		1


	//   ....[157]....
        /*0ac4*/ 	.word	0x000081c0
        /*0ac8*/ 	.word	0x00000000
        /*0acc*/ 	.word	0x00000000
        /*0ad0*/ 	.short	0x010a
        /*0ad2*/ 	.byte	0xff
	.zero		1


	//   ....[158]....
        /*0ad4*/ 	.word	0x00008210
        /*0ad8*/ 	.word	0x00000000
        /*0adc*/ 	.word	0x00000150
        /*0ae0*/ 	.short	0x010a
        /*0ae2*/ 	.byte	0xff
	.zero		1


	//   ....[159]....
        /*0ae4*/ 	.word	0x00008260
        /*0ae8*/ 	.word	0x00000002
        /*0aec*/ 	.word	0x00000120
        /*0af0*/ 	.short	0x010a
        /*0af2*/ 	.byte	0xff
	.zero		1


	//   ....[160]....
        /*0af4*/ 	.word	0x000082b0
        /*0af8*/ 	.word	0x00000017
        /*0afc*/ 	.word	0x00000170
        /*0b00*/ 	.short	0x010a
        /*0b02*/ 	.byte	0xff
	.zero		1


	//----- nvinfo : EIATTR_NUM_MBARRIERS
	.align		4
.L_47:
        /*0b04*/ 	.byte	0x03, 0x38
        /*0b06*/ 	.short	0x003a


	//----- nvinfo : EIATTR_EXIT_INSTR_OFFSETS
	.align		4
        /*0b08*/ 	.byte	0x04, 0x1c
        /*0b0a*/ 	.short	(.L_49 - .L_48)


	//   ....[0]....
.L_48:
        /*0b0c*/ 	.word	0x00002e90


	//   ....[1]....
        /*0b10*/ 	.word	0x00003380


	//   ....[2]....
        /*0b14*/ 	.word	0x000033e0


	//   ....[3]....
        /*0b18*/ 	.word	0x00004200


	//   ....[4]....
        /*0b1c*/ 	.word	0x00004f20


	//   ....[5]....
        /*0b20*/ 	.word	0x00004f60


	//   ....[6]....
        /*0b24*/ 	.word	0x00007400


	//   ....[7]....
        /*0b28*/ 	.word	0x00007480


	//   ....[8]....
        /*0b2c*/ 	.word	0x000074b0


	//   ....[9]....
        /*0b30*/ 	.word	0x000074e0


	//----- nvinfo : EIATTR_MAX_THREADS
	.align		4
.L_49:
        /*0b34*/ 	.byte	0x04, 0x05
        /*0b36*/ 	.short	(.L_51 - .L_50)
.L_50:
        /*0b38*/ 	.word	0x00000100
        /*0b3c*/ 	.word	0x00000001
        /*0b40*/ 	.word	0x00000001


	//----- nvinfo : EIATTR_CRS_STACK_SIZE
	.align		4
.L_51:
        /*0b44*/ 	.byte	0x04, 0x1e
        /*0b46*/ 	.short	(.L_53 - .L_52)
.L_52:
        /*0b48*/ 	.word	0x00000000


	//----- nvinfo : EIATTR_CBANK_PARAM_SIZE
	.align		4
.L_53:
        /*0b4c*/ 	.byte	0x03, 0x19
        /*0b4e*/ 	.short	0x0800


	//----- nvinfo : EIATTR_PARAM_CBANK
	.align		4
        /*0b50*/ 	.byte	0x04, 0x0a
        /*0b52*/ 	.short	(.L_55 - .L_54)
	.align		4
.L_54:
        /*0b54*/ 	.word	index@(.nv.constant0._ZN7cutlass13device_kernelINS_4gemm6kernel13GemmUniversalIN4cute5tupleIJiiiiEEENS1_10collective13CollectiveMmaINS1_35MainloopSm100TmaUmmaWarpSpecializedILi18ELi2ELi4ENS5_IJNS4_1CILi1EEESB_SB_EEEEENS5_IJNSA_ILi128EEENSA_ILi48EEENSA_ILi32EEEEEENS_10bfloat16_tENS5_IJlSB_lEEESI_SJ_NS4_8TiledMMAINS4_8MMA_AtomIJNS4_20SM100_MMA_F16BF16_SSISI_SI_fLi128ELi48ELNS4_4UMMA5MajorE0ELSO_0ELNSN_7ScaleInE0ELSP_0EEEEEENS4_6LayoutISC_NS5_IJNSA_ILi0EEEST_ST_EEEEENS5_IJNS4_10UnderscoreESW_SW_EEEEENS4_13SM90_TMA_LOADENS4_14ComposedLayoutINS4_7SwizzleILi2ELi4ELi3EEENS4_18smem_ptr_flag_bitsILi16EEENSS_INS5_IJNSA_ILi8EEESG_EEENS5_IJSG_SB_EEEEEEEvNS4_8identityESZ_S19_vS1A_EENS_8epilogue10collective18CollectiveEpilogueINS1C_23Sm100TmaWarpSpecializedILi2ELi1ELi48ELb1ELb0EEEJSH_NS5_IJNSS_ISE_SB_EENSS_ISF_SB_EEEEESI_SJ_SI_SJ_NS1C_6fusion15FusionCallbacksIS1G_NS1K_17LinearCombinationISI_fSI_fLNS_15FloatRoundStyleE2EEESH_S1J_JEEENS4_5SM1004TMEM4LOAD26SM100_TMEM_LOAD_32dp32b16xESZ_NS10_INS11_ILi1ELi4ELi3EEES14_NSS_INS5_IJS15_NSA_ILi16EEEEEENS5_IJS1V_SB_EEEEEEENS4_39AutoVectorizingCopyWithAssumedAlignmentILi128EEENS4_14SM90_TMA_STOREES1Z_S21_S21_EEEvvEEEEvNT_6ParamsE)
        /*0b58*/ 	.short	0x0380
        /*0b5a*/ 	.short	0x0800


	//----- nvinfo : EIATTR_SW_WAR
	.align		4
.L_55:
        /*0b5c*/ 	.byte	0x04, 0x36
        /*0b5e*/ 	.short	(.L_57 - .L_56)
.L_56:
        /*0b60*/ 	.word	0x00000008
.L_57:


//--------------------- .nv.callgraph             --------------------------
	.section	.nv.callgraph,"",@"SHT_CUDA_CALLGRAPH"
	.align	4
	.sectionentsize	8
	.align		4
        /*0000*/ 	.word	0x00000000
	.align		4
        /*0004*/ 	.word	0xffffffff
	.align		4
        /*0008*/ 	.word	index@(_ZN7cutlass13device_kernelINS_4gemm6kernel13GemmUniversalIN4cute5tupleIJiiiiEEENS1_10collective13CollectiveMmaINS1_35MainloopSm100TmaUmmaWarpSpecializedILi18ELi2ELi4ENS5_IJNS4_1CILi1EEESB_SB_EEEEENS5_IJNSA_ILi128EEENSA_ILi48EEENSA_ILi32EEEEEENS_10bfloat16_tENS5_IJlSB_lEEESI_SJ_NS4_8TiledMMAINS4_8MMA_AtomIJNS4_20SM100_MMA_F16BF16_SSISI_SI_fLi128ELi48ELNS4_4UMMA5MajorE0ELSO_0ELNSN_7ScaleInE0ELSP_0EEEEEENS4_6LayoutISC_NS5_IJNSA_ILi0EEEST_ST_EEEEENS5_IJNS4_10UnderscoreESW_SW_EEEEENS4_13SM90_TMA_LOADENS4_14ComposedLayoutINS4_7SwizzleILi2ELi4ELi3EEENS4_18smem_ptr_flag_bitsILi16EEENSS_INS5_IJNSA_ILi8EEESG_EEENS5_IJSG_SB_EEEEEEEvNS4_8identityESZ_S19_vS1A_EENS_8epilogue10collective18CollectiveEpilogueINS1C_23Sm100TmaWarpSpecializedILi2ELi1ELi48ELb1ELb0EEEJSH_NS5_IJNSS_ISE_SB_EENSS_ISF_SB_EEEEESI_SJ_SI_SJ_NS1C_6fusion15FusionCallbacksIS1G_NS1K_17LinearCombinationISI_fSI_fLNS_15FloatRoundStyleE2EEESH_S1J_JEEENS4_5SM1004TMEM4LOAD26SM100_TMEM_LOAD_32dp32b16xESZ_NS10_INS11_ILi1ELi4ELi3EEES14_NSS_INS5_IJS15_NSA_ILi16EEEEEENS5_IJS1V_SB_EEEEEEENS4_39AutoVectorizingCopyWithAssumedAlignmentILi128EEENS4_14SM90_TMA_STOREES1Z_S21_S21_EEEvvEEEEvNT_6ParamsE)
	.align		4
        /*000c*/ 	.word	index@(__assertfail)
	.align		4
        /*0010*/ 	.word	0x00000000
	.align		4
        /*0014*/ 	.word	0xfffffffe
	.align		4
        /*0018*/ 	.word	0x00000000
	.align		4
        /*001c*/ 	.word	0xfffffffd
	.align		4
        /*0020*/ 	.word	0x00000000
	.align		4
        /*0024*/ 	.word	0xfffffffc


//--------------------- .nv.constant4             --------------------------
	.section	.nv.constant4,"a",@progbits
	.align	8
	.align		8
.nv.constant4:
        /*0000*/ 	.dword	__assertfail
	.align		8
        /*0008*/ 	.dword	__unnamed_1
	.align		8
        /*0010*/ 	.dword	__unnamed_2
	.align		8
        /*0018*/ 	.dword	_ZN39_INTERNAL_088298de_4_k_cu_49a97603_28464cuda3std3__45__cpo5beginE
	.align		8
        /*0020*/ 	.dword	_ZN39_INTERNAL_088298de_4_k_cu_49a97603_28464cuda3std3__45__cpo3endE
	.align		8
        /*0028*/ 	.dword	_ZN39_INTERNAL_088298de_4_k_cu_49a97603_28464cuda3std3__45__cpo6cbeginE
	.align		8
        /*0030*/ 	.dword	_ZN39_INTERNAL_088298de_4_k_cu_49a97603_28464cuda3std3__45__cpo4cendE
	.align		8
        /*0038*/ 	.dword	_ZN39_INTERNAL_088298de_4_k_cu_49a97603_28464cuda3std3__441_GLOBAL__N__088298de_4_k_cu_49a97603_28466ignoreE
	.align		8
        /*0040*/ 	.dword	_ZN39_INTERNAL_088298de_4_k_cu_49a97603_28464cuda3std3__419piecewise_constructE
	.align		8
        /*0048*/ 	.dword	_ZN39_INTERNAL_088298de_4_k_cu_49a97603_28464cuda3std3__48in_placeE
	.align		8
        /*0050*/ 	.dword	_ZN39_INTERNAL_088298de_4_k_cu_49a97603_28464cuda3std6ranges3__45__cpo4swapE
	.align		8
        /*0058*/ 	.dword	_ZN39_INTERNAL_088298de_4_k_cu_49a97603_28464cuda3std6ranges3__45__cpo9iter_moveE
	.align		8
        /*0060*/ 	.dword	_ZN39_INTERNAL_088298de_4_k_cu_49a97603_28464cute7productE
	.align		8
        /*0068*/ 	.dword	_ZN39_INTERNAL_088298de_4_k_cu_49a97603_28464cute1_E
	.align		8
        /*0070*/ 	.dword	$str$25
	.align		8
        /*0078*/ 	.dword	$str$26
	.align		8
        /*0080*/ 	.dword	$str$27
	.align		8
        /*0088*/ 	.dword	$str$28


//--------------------- .text._ZN7cutlass13device_kernelINS_4gemm6kernel13GemmUniversalIN4cute5tupleIJiiiiEEENS1_10collective13CollectiveMmaINS1_35MainloopSm100TmaUmmaWarpSpecializedILi18ELi2ELi4ENS5_IJNS4_1CILi1EEESB_SB_EEEEENS5_IJNSA_ILi128EEENSA_ILi48EEENSA_ILi32EEEEEENS_10bfloat16_tENS5_IJlSB_lEEESI_SJ_NS4_8TiledMMAINS4_8MMA_AtomIJNS4_20SM100_MMA_F16BF16_SSISI_SI_fLi128ELi48ELNS4_4UMMA5MajorE0ELSO_0ELNSN_7ScaleInE0ELSP_0EEEEEENS4_6LayoutISC_NS5_IJNSA_ILi0EEEST_ST_EEEEENS5_IJNS4_10UnderscoreESW_SW_EEEEENS4_13SM90_TMA_LOADENS4_14ComposedLayoutINS4_7SwizzleILi2ELi4ELi3EEENS4_18smem_ptr_flag_bitsILi16EEENSS_INS5_IJNSA_ILi8EEESG_EEENS5_IJSG_SB_EEEEEEEvNS4_8identityESZ_S19_vS1A_EENS_8epilogue10collective18CollectiveEpilogueINS1C_23Sm100TmaWarpSpecializedILi2ELi1ELi48ELb1ELb0EEEJSH_NS5_IJNSS_ISE_SB_EENSS_ISF_SB_EEEEESI_SJ_SI_SJ_NS1C_6fusion15FusionCallbacksIS1G_NS1K_17LinearCombinationISI_fSI_fLNS_15FloatRoundStyleE2EEESH_S1J_JEEENS4_5SM1004TMEM4LOAD26SM100_TMEM_LOAD_32dp32b16xESZ_NS10_INS11_ILi1ELi4ELi3EEES14_NSS_INS5_IJS15_NSA_ILi16EEEEEENS5_IJS1V_SB_EEEEEEENS4_39AutoVectorizingCopyWithAssumedAlignmentILi128EEENS4_14SM90_TMA_STOREES1Z_S21_S21_EEEvvEEEEvNT_6ParamsE --------------------------
	.section	.text._ZN7cutlass13device_kernelINS_4gemm6kernel13GemmUniversalIN4cute5tupleIJiiiiEEENS1_10collective13CollectiveMmaINS1_35MainloopSm100TmaUmmaWarpSpecializedILi18ELi2ELi4ENS5_IJNS4_1CILi1EEESB_SB_EEEEENS5_IJNSA_ILi128EEENSA_ILi48EEENSA_ILi32EEEEEENS_10bfloat16_tENS5_IJlSB_lEEESI_SJ_NS4_8TiledMMAINS4_8MMA_AtomIJNS4_20SM100_MMA_F16BF16_SSISI_SI_fLi128ELi48ELNS4_4UMMA5MajorE0ELSO_0ELNSN_7ScaleInE0ELSP_0EEEEEENS4_6LayoutISC_NS5_IJNSA_ILi0EEEST_ST_EEEEENS5_IJNS4_10UnderscoreESW_SW_EEEEENS4_13SM90_TMA_LOADENS4_14ComposedLayoutINS4_7SwizzleILi2ELi4ELi3EEENS4_18smem_ptr_flag_bitsILi16EEENSS_INS5_IJNSA_ILi8EEESG_EEENS5_IJSG_SB_EEEEEEEvNS4_8identityESZ_S19_vS1A_EENS_8epilogue10collective18CollectiveEpilogueINS1C_23Sm100TmaWarpSpecializedILi2ELi1ELi48ELb1ELb0EEEJSH_NS5_IJNSS_ISE_SB_EENSS_ISF_SB_EEEEESI_SJ_SI_SJ_NS1C_6fusion15FusionCallbacksIS1G_NS1K_17LinearCombinationISI_fSI_fLNS_15FloatRoundStyleE2EEESH_S1J_JEEENS4_5SM1004TMEM4LOAD26SM100_TMEM_LOAD_32dp32b16xESZ_NS10_INS11_ILi1ELi4ELi3EEES14_NSS_INS5_IJS15_NSA_ILi16EEEEEENS5_IJS1V_SB_EEEEEEENS4_39AutoVectorizingCopyWithAssumedAlignmentILi128EEENS4_14SM90_TMA_STOREES1Z_S21_S21_EEEvvEEEEvNT_6ParamsE,"ax",@progbits
	.align	128
.text._ZN7cutlass13device_kernelINS_4gemm6kernel13GemmUniversalIN4cute5tupleIJiiiiEEENS1_10collective13CollectiveMmaINS1_35MainloopSm100TmaUmmaWarpSpecializedILi18ELi2ELi4ENS5_IJNS4_1CILi1EEESB_SB_EEEEENS5_IJNSA_ILi128EEENSA_ILi48EEENSA_ILi32EEEEEENS_10bfloat16_tENS5_IJlSB_lEEESI_SJ_NS4_8TiledMMAINS4_8MMA_AtomIJNS4_20SM100_MMA_F16BF16_SSISI_SI_fLi128ELi48ELNS4_4UMMA5MajorE0ELSO_0ELNSN_7ScaleInE0ELSP_0EEEEEENS4_6LayoutISC_NS5_IJNSA_ILi0EEEST_ST_EEEEENS5_IJNS4_10UnderscoreESW_SW_EEEEENS4_13SM90_TMA_LOADENS4_14ComposedLayoutINS4_7SwizzleILi2ELi4ELi3EEENS4_18smem_ptr_flag_bitsILi16EEENSS_INS5_IJNSA_ILi8EEESG_EEENS5_IJSG_SB_EEEEEEEvNS4_8identityESZ_S19_vS1A_EENS_8epilogue10collective18CollectiveEpilogueINS1C_23Sm100TmaWarpSpecializedILi2ELi1ELi48ELb1ELb0EEEJSH_NS5_IJNSS_ISE_SB_EENSS_ISF_SB_EEEEESI_SJ_SI_SJ_NS1C_6fusion15FusionCallbacksIS1G_NS1K_17LinearCombinationISI_fSI_fLNS_15FloatRoundStyleE2EEESH_S1J_JEEENS4_5SM1004TMEM4LOAD26SM100_TMEM_LOAD_32dp32b16xESZ_NS10_INS11_ILi1ELi4ELi3EEES14_NSS_INS5_IJS15_NSA_ILi16EEEEEENS5_IJS1V_SB_EEEEEEENS4_39AutoVectorizingCopyWithAssumedAlignmentILi128EEENS4_14SM90_TMA_STOREES1Z_S21_S21_EEEvvEEEEvNT_6ParamsE:
        .type           _ZN7cutlass13device_kernelINS_4gemm6kernel13GemmUniversalIN4cute5tupleIJiiiiEEENS1_10collective13CollectiveMmaINS1_35MainloopSm100TmaUmmaWarpSpecializedILi18ELi2ELi4ENS5_IJNS4_1CILi1EEESB_SB_EEEEENS5_IJNSA_ILi128EEENSA_ILi48EEENSA_ILi32EEEEEENS_10bfloat16_tENS5_IJlSB_lEEESI_SJ_NS4_8TiledMMAINS4_8MMA_AtomIJNS4_20SM100_MMA_F16BF16_SSISI_SI_fLi128ELi48ELNS4_4UMMA5MajorE0ELSO_0ELNSN_7ScaleInE0ELSP_0EEEEEENS4_6LayoutISC_NS5_IJNSA_ILi0EEEST_ST_EEEEENS5_IJNS4_10UnderscoreESW_SW_EEEEENS4_13SM90_TMA_LOADENS4_14ComposedLayoutINS4_7SwizzleILi2ELi4ELi3EEENS4_18smem_ptr_flag_bitsILi16EEENSS_INS5_IJNSA_ILi8EEESG_EEENS5_IJSG_SB_EEEEEEEvNS4_8identityESZ_S19_vS1A_EENS_8epilogue10collective18CollectiveEpilogueINS1C_23Sm100TmaWarpSpecializedILi2ELi1ELi48ELb1ELb0EEEJSH_NS5_IJNSS_ISE_SB_EENSS_ISF_SB_EEEEESI_SJ_SI_SJ_NS1C_6fusion15FusionCallbacksIS1G_NS1K_17LinearCombinationISI_fSI_fLNS_15FloatRoundStyleE2EEESH_S1J_JEEENS4_5SM1004TMEM4LOAD26SM100_TMEM_LOAD_32dp32b16xESZ_NS10_INS11_ILi1ELi4ELi3EEES14_NSS_INS5_IJS15_NSA_ILi16EEEEEENS5_IJS1V_SB_EEEEEEENS4_39AutoVectorizingCopyWithAssumedAlignmentILi128EEENS4_14SM90_TMA_STOREES1Z_S21_S21_EEEvvEEEEvNT_6ParamsE,@function
        .size           _ZN7cutlass13device_kernelINS_4gemm6kernel13GemmUniversalIN4cute5tupleIJiiiiEEENS1_10collective13CollectiveMmaINS1_35MainloopSm100TmaUmmaWarpSpecializedILi18ELi2ELi4ENS5_IJNS4_1CILi1EEESB_SB_EEEEENS5_IJNSA_ILi128EEENSA_ILi48EEENSA_ILi32EEEEEENS_10bfloat16_tENS5_IJlSB_lEEESI_SJ_NS4_8TiledMMAINS4_8MMA_AtomIJNS4_20SM100_MMA_F16BF16_SSISI_SI_fLi128ELi48ELNS4_4UMMA5MajorE0ELSO_0ELNSN_7ScaleInE0ELSP_0EEEEEENS4_6LayoutISC_NS5_IJNSA_ILi0EEEST_ST_EEEEENS5_IJNS4_10UnderscoreESW_SW_EEEEENS4_13SM90_TMA_LOADENS4_14ComposedLayoutINS4_7SwizzleILi2ELi4ELi3EEENS4_18smem_ptr_flag_bitsILi16EEENSS_INS5_IJNSA_ILi8EEESG_EEENS5_IJSG_SB_EEEEEEEvNS4_8identityESZ_S19_vS1A_EENS_8epilogue10collective18CollectiveEpilogueINS1C_23Sm100TmaWarpSpecializedILi2ELi1ELi48ELb1ELb0EEEJSH_NS5_IJNSS_ISE_SB_EENSS_ISF_SB_EEEEESI_SJ_SI_SJ_NS1C_6fusion15FusionCallbacksIS1G_NS1K_17LinearCombinationISI_fSI_fLNS_15FloatRoundStyleE2EEESH_S1J_JEEENS4_5SM1004TMEM4LOAD26SM100_TMEM_LOAD_32dp32b16xESZ_NS10_INS11_ILi1ELi4ELi3EEES14_NSS_INS5_IJS15_NSA_ILi16EEEEEENS5_IJS1V_SB_EEEEEEENS4_39AutoVectorizingCopyWithAssumedAlignmentILi128EEENS4_14SM90_TMA_STOREES1Z_S21_S21_EEEvvEEEEvNT_6ParamsE,(.L_x_182 - _ZN7cutlass13device_kernelINS_4gemm6kernel13GemmUniversalIN4cute5tupleIJiiiiEEENS1_10collective13CollectiveMmaINS1_35MainloopSm100TmaUmmaWarpSpecializedILi18ELi2ELi4ENS5_IJNS4_1CILi1EEESB_SB_EEEEENS5_IJNSA_ILi128EEENSA_ILi48EEENSA_ILi32EEEEEENS_10bfloat16_tENS5_IJlSB_lEEESI_SJ_NS4_8TiledMMAINS4_8MMA_AtomIJNS4_20SM100_MMA_F16BF16_SSISI_SI_fLi128ELi48ELNS4_4UMMA5MajorE0ELSO_0ELNSN_7ScaleInE0ELSP_0EEEEEENS4_6LayoutISC_NS5_IJNSA_ILi0EEEST_ST_EEEEENS5_IJNS4_10UnderscoreESW_SW_EEEEENS4_13SM90_TMA_LOADENS4_14ComposedLayoutINS4_7SwizzleILi2ELi4ELi3EEENS4_18smem_ptr_flag_bitsILi16EEENSS_INS5_IJNSA_ILi8EEESG_EEENS5_IJSG_SB_EEEEEEEvNS4_8identityESZ_S19_vS1A_EENS_8epilogue10collective18CollectiveEpilogueINS1C_23Sm100TmaWarpSpecializedILi2ELi1ELi48ELb1ELb0EEEJSH_NS5_IJNSS_ISE_SB_EENSS_ISF_SB_EEEEESI_SJ_SI_SJ_NS1C_6fusion15FusionCallbacksIS1G_NS1K_17LinearCombinationISI_fSI_fLNS_15FloatRoundStyleE2EEESH_S1J_JEEENS4_5SM1004TMEM4LOAD26SM100_TMEM_LOAD_32dp32b16xESZ_NS10_INS11_ILi1ELi4ELi3EEES14_NSS_INS5_IJS15_NSA_ILi16EEEEEENS5_IJS1V_SB_EEEEEEENS4_39AutoVectorizingCopyWithAssumedAlignmentILi128EEENS4_14SM90_TMA_STOREES1Z_S21_S21_EEEvvEEEEvNT_6ParamsE)
        .other          _ZN7cutlass13device_kernelINS_4gemm6kernel13GemmUniversalIN4cute5tupleIJiiiiEEENS1_10collective13CollectiveMmaINS1_35MainloopSm100TmaUmmaWarpSpecializedILi18ELi2ELi4ENS5_IJNS4_1CILi1EEESB_SB_EEEEENS5_IJNSA_ILi128EEENSA_ILi48EEENSA_ILi32EEEEEENS_10bfloat16_tENS5_IJlSB_lEEESI_SJ_NS4_8TiledMMAINS4_8MMA_AtomIJNS4_20SM100_MMA_F16BF16_SSISI_SI_fLi128ELi48ELNS4_4UMMA5MajorE0ELSO_0ELNSN_7ScaleInE0ELSP_0EEEEEENS4_6LayoutISC_NS5_IJNSA_ILi0EEEST_ST_EEEEENS5_IJNS4_10UnderscoreESW_SW_EEEEENS4_13SM90_TMA_LOADENS4_14ComposedLayoutINS4_7SwizzleILi2ELi4ELi3EEENS4_18smem_ptr_flag_bitsILi16EEENSS_INS5_IJNSA_ILi8EEESG_EEENS5_IJSG_SB_EEEEEEEvNS4_8identityESZ_S19_vS1A_EENS_8epilogue10collective18CollectiveEpilogueINS1C_23Sm100TmaWarpSpecializedILi2ELi1ELi48ELb1ELb0EEEJSH_NS5_IJNSS_ISE_SB_EENSS_ISF_SB_EEEEESI_SJ_SI_SJ_NS1C_6fusion15FusionCallbacksIS1G_NS1K_17LinearCombinationISI_fSI_fLNS_15FloatRoundStyleE2EEESH_S1J_JEEENS4_5SM1004TMEM4LOAD26SM100_TMEM_LOAD_32dp32b16xESZ_NS10_INS11_ILi1ELi4ELi3EEES14_NSS_INS5_IJS15_NSA_ILi16EEEEEENS5_IJS1V_SB_EEEEEEENS4_39AutoVectorizingCopyWithAssumedAlignmentILi128EEENS4_14SM90_TMA_STOREES1Z_S21_S21_EEEvvEEEEvNT_6ParamsE,@"STO_CUDA_ENTRY STV_DEFAULT"
_ZN7cutlass13device_kernelINS_4gemm6kernel13GemmUniversalIN4cute5tupleIJiiiiEEENS1_10collective13CollectiveMmaINS1_35MainloopSm100TmaUmmaWarpSpecializedILi18ELi2ELi4ENS5_IJNS4_1CILi1EEESB_SB_EEEEENS5_IJNSA_ILi128EEENSA_ILi48EEENSA_ILi32EEEEEENS_10bfloat16_tENS5_IJlSB_lEEESI_SJ_NS4_8TiledMMAINS4_8MMA_AtomIJNS4_20SM100_MMA_F16BF16_SSISI_SI_fLi128ELi48ELNS4_4UMMA5MajorE0ELSO_0ELNSN_7ScaleInE0ELSP_0EEEEEENS4_6LayoutISC_NS5_IJNSA_ILi0EEEST_ST_EEEEENS5_IJNS4_10UnderscoreESW_SW_EEEEENS4_13SM90_TMA_LOADENS4_14ComposedLayoutINS4_7SwizzleILi2ELi4ELi3EEENS4_18smem_ptr_flag_bitsILi16EEENSS_INS5_IJNSA_ILi8EEESG_EEENS5_IJSG_SB_EEEEEEEvNS4_8identityESZ_S19_vS1A_EENS_8epilogue10collective18CollectiveEpilogueINS1C_23Sm100TmaWarpSpecializedILi2ELi1ELi48ELb1ELb0EEEJSH_NS5_IJNSS_ISE_SB_EENSS_ISF_SB_EEEEESI_SJ_SI_SJ_NS1C_6fusion15FusionCallbacksIS1G_NS1K_17LinearCombinationISI_fSI_fLNS_15FloatRoundStyleE2EEESH_S1J_JEEENS4_5SM1004TMEM4LOAD26SM100_TMEM_LOAD_32dp32b16xESZ_NS10_INS11_ILi1ELi4ELi3EEES14_NSS_INS5_IJS15_NSA_ILi16EEEEEENS5_IJS1V_SB_EEEEEEENS4_39AutoVectorizingCopyWithAssumedAlignmentILi128EEENS4_14SM90_TMA_STOREES1Z_S21_S21_EEEvvEEEEvNT_6ParamsE:
[----:B------:R-:W1:Y:S01]  /*0000*/  LDC R1, c[0x0][0x37c] ;  /* 0x0000df00ff017b82 */ /* 0x000e620000000800 */
[----:B------:R-:W2:Y:S01]  /*0010*/  S2R R138, SR_TID.X ;  /* 0x00000000008a7919 */ /* 0x000ea20000002100 */
[----:B------:R-:W3:Y:S01]  /*0020*/  LDCU.64 UR4, c[0x0][0x890] ;  /* 0x00011200ff0477ac */ /* 0x000ee20008000a00 */
[----:B------:R-:W-:Y:S02]  /*0030*/  PRMT R126, RZ, 0x7610, R126 ;  /* 0x00007610ff7e7816 */ /* 0x000fe4000000007e */
[----:B------:R-:W-:Y:S01]  /*0040*/  ELECT P5, URZ, PT ;  /* 0x0000000000ff782f */ /* 0x000fe200038a0000 */
[----:B------:R-:W4:Y:S01]  /*0050*/  LDCU.64 UR42, c[0x0][0x358] ;  /* 0x00006b00ff2a77ac */ /* 0x000f220008000a00 */
[----:B---3--:R-:W-:-:S04]  /*0060*/  UISETP.NE.U32.AND UP0, UPT, UR4, URZ, UPT ;  /* 0x000000ff0400728c */ /* 0x008fc8000bf05070 */
[----:B------:R-:W-:Y:S01]  /*0070*/  UISETP.NE.AND.EX UP0, UPT, UR5, URZ, UPT, UP0 ;  /* 0x000000ff0500728c */ /* 0x000fe2000bf05300 */
[----:B--2---:R-:W-:-:S05]  /*0080*/  SHF.R.U32.HI R131, RZ, 0x5, R138 ;  /* 0x00000005ff837819 */ /* 0x004fca000001168a */
[----:B------:R-:W2:Y:S02]  /*0090*/  SHFL.IDX PT, R0, R131, RZ, 0x1f ;  /* 0x00001fff83007589 */ /* 0x000ea400000e0000 */
[----:B--2---:R-:W-:Y:S01]  /*00a0*/  R2UR UR8, R0 ;  /* 0x00000000000872ca */ /* 0x004fe200000e0000 */
[----:B-1--4-:R-:W-:-:S14]  /*00b0*/  BRA.U UP0, `(.L_x_0) ;  /* 0x00000001002c7547 */ /* 0x012fdc000b800000 */
[----:B------:R-:W1:Y:S02]  /*00c0*/  LDCU.64 UR6, c[0x0][0x888] ;  /* 0x00011100ff0677ac */ /* 0x000e640008000a00 */
[----:B-1----:R-:W-:-:S04]  /*00d0*/  UISETP.NE.U32.AND UP0, UPT, UR6, URZ, UPT ;  /* 0x000000ff0600728c */ /* 0x002fc8000bf05070 */
[----:B------:R-:W-:-:S09]  /*00e0*/  UISETP.NE.AND.EX UP0, UPT, UR7, URZ, UPT, UP0 ;  /* 0x000000ff0700728c */ /* 0x000fd2000bf05300 */
[----:B------:R-:W-:Y:S05]  /*00f0*/  BRA.U !UP0, `(.L_x_1) ;  /* 0x0000000108107547 */ /* 0x000fea000b800000 */
[----:B------:R-:W1:Y:S02]  /*0100*/  LDC.64 R2, c[0x0][0x888] ;  /* 0x00022200ff027b82 */ /* 0x000e640000000a00 */
[----:B-1----:R1:W5:Y:S01]  /*0110*/  LDG.E R67, desc[UR42][R2.64] ;  /* 0x0000002a02437981 */ /* 0x002362000c1e1900 */
[----:B------:R-:W-:Y:S01]  /*0120*/  HFMA2 R126, -RZ, RZ, 0, 5.9604644775390625e-08 ;  /* 0x00000001ff7e7431 */ /* 0x000fe200000001ff */
[----:B------:R-:W-:Y:S05]  /*0130*/  BRA `(.L_x_0) ;  /* 0x00000000000c7947 */ /* 0x000fea0003800000 */
.L_x_1:
[----:B------:R-:W1:Y:S01]  /*0140*/  LDCU UR6, c[0x0][0x880] ;  /* 0x00011000ff0677ac */ /* 0x000e620008000800 */
[----:B------:R-:W-:Y:S01]  /*0150*/  HFMA2 R126, -RZ, RZ, 0, 5.9604644775390625e-08 ;  /* 0x00000001ff7e7431 */ /* 0x000fe200000001ff */
[----:B-1----:R-:W-:-:S07]  /*0160*/  MOV R67, UR6 ;  /* 0x0000000600437c02 */ /* 0x002fce0008000f00 */
.L_x_0:
[----:B------:R-:W2:Y:S02]  /*0170*/  LDCU.64 UR6, c[0x0][0x8b0] ;  /* 0x00011600ff0677ac */ /* 0x000ea40008000a00 */
[----:B--2---:R-:W-:-:S04]  /*0180*/  UISETP.NE.U32.AND UP0, UPT, UR6, URZ, UPT ;  /* 0x000000ff0600728c */ /* 0x004fc8000bf05070 */
[----:B------:R-:W-:-:S09]  /*0190*/  UISETP.NE.AND.EX UP0, UPT, UR7, URZ, UPT, UP0 ;  /* 0x000000ff0700728c */ /* 0x000fd2000bf05300 */
[----:B------:R-:W-:Y:S05]  /*01a0*/  BRA.U UP0, `(.L_x_2) ;  /* 0x0000000100247547 */ /* 0x000fea000b800000 */
[----:B------:R-:W2:Y:S02]  /*01b0*/  LDCU.64 UR6, c[0x0][0x8a8] ;  /* 0x00011500ff0677ac */ /* 0x000ea40008000a00 */
[----:B--2---:R-:W-:-:S04]  /*01c0*/  UISETP.NE.U32.AND UP0, UPT, UR6, URZ, UPT ;  /* 0x000000ff0600728c */ /* 0x004fc8000bf05070 */
[----:B------:R-:W-:-:S09]  /*01d0*/  UISETP.NE.AND.EX UP0, UPT, UR7, URZ, UPT, UP0 ;  /* 0x000000ff0700728c */ /* 0x000fd2000bf05300 */
[----:B------:R-:W-:Y:S05]  /*01e0*/  BRA.U !UP0, `(.L_x_3) ;  /* 0x00000001080c7547 */ /* 0x000fea000b800000 */
[----:B-1----:R-:W1:Y:S02]  /*01f0*/  LDC.64 R2, c[0x0][0x8a8] ;  /* 0x00022a00ff027b82 */ /* 0x002e640000000a00 */
[----:B-1----:R2:W5:Y:S01]  /*0200*/  LDG.E R65, desc[UR42][R2.64] ;  /* 0x0000002a02417981 */ /* 0x002562000c1e1900 */
[----:B------:R-:W-:Y:S05]  /*0210*/  BRA `(.L_x_2) ;  /* 0x0000000000087947 */ /* 0x000fea0003800000 */
.L_x_3:
[----:B------:R-:W2:Y:S02]  /*0220*/  LDCU UR6, c[0x0][0x8a0] ;  /* 0x00011400ff0677ac */ /* 0x000ea40008000800 */
[----:B--2---:R-:W-:Y:S02]  /*0230*/  MOV R65, UR6 ;  /* 0x0000000600417c02 */ /* 0x004fe40008000f00 */
.L_x_2:
[----:B------:R-:W-:Y:S01]  /*0240*/  IMAD.U32 R0, RZ, RZ, UR8 ;  /* 0x00000008ff007e24 */ /* 0x000fe2000f8e00ff */
[----:B------:R-:W-:Y:S04]  /*0250*/  BSSY.RECONVERGENT B0, `(.L_x_4) ;  /* 0x000000c000007945 */ /* 0x000fe80003800200 */
[C---:B------:R-:W-:Y:S02]  /*0260*/  ISETP.NE.OR P1, PT, R0.reuse, 0x1, !P5 ;  /* 0x000000010000780c */ /* 0x040fe40006f25670 */
[----:B------:R-:W-:-:S11]  /*0270*/  ISETP.NE.OR P0, PT, R0, 0x3, !P5 ;  /* 0x000000030000780c */ /* 0x000fd60006f05670 */
[----:B------:R-:W-:Y:S05]  /*0280*/  @P1 BRA `(.L_x_5) ;  /* 0x0000000000201947 */ /* 0x000fea0003800000 */
[----:B------:R-:W3:Y:S02]  /*0290*/  LDCU.64 UR6, c[0x0][0x348] ;  /* 0x00006900ff0677ac */ /* 0x000ee40008000a00 */
[----:B---3--:R-:W-:Y:S02]  /*02a0*/  UIADD3 UR10, UP1, UPT, UR6, 0x80, URZ ;  /* 0x00000080060a7890 */ /* 0x008fe4000ff3e0ff */
[----:B------:R-:W-:Y:S02]  /*02b0*/  UIADD3 UR6, UP0, UPT, UR6, 0x180, URZ ;  /* 0x0000018006067890 */ /* 0x000fe4000ff1e0ff */
[----:B------:R-:W-:Y:S02]  /*02c0*/  UIADD3.X UR11, UPT, UPT, URZ, UR7, URZ, UP1, !UPT ;  /* 0x00000007ff0b7290 */ /* 0x000fe40008ffe4ff */
[----:B------:R-:W-:-:S07]  /*02d0*/  UIADD3.X UR7, UPT, UPT, URZ, UR7, URZ, UP0, !UPT ;  /* 0x00000007ff077290 */ /* 0x000fce00087fe4ff */
[----:B------:R3:W-:Y:S02]  /*02e0*/  UTMACCTL.PF [UR10] ;  /* 0x000000000a0079b9 */ /* 0x0007e40008040000 */
[----:B------:R3:W-:Y:S02]  /*02f0*/  UTMACCTL.PF [UR6] ;  /* 0x00000000060079b9 */ /* 0x0007e40008040000 */
[----:B---3--:R-:W-:Y:S01]  /*0300*/  NOP ;  /* 0x0000000000007918 */ /* 0x008fe20000000000 */
.L_x_5:
[----:B------:R-:W-:Y:S05]  /*0310*/  BSYNC.RECONVERGENT B0 ;  /* 0x0000000000007941 */ /* 0x000fea0003800200 */
.L_x_4:
[----:B------:R-:W-:Y:S04]  /*0320*/  BSSY.RECONVERGENT B0, `(.L_x_6) ;  /* 0x000000a000007945 */ /* 0x000fe80003800200 */
        /* <DEDUP_REMOVED lines=9> */
.L_x_7:
[----:B------:R-:W-:Y:S05]  /*03c0*/  BSYNC.RECONVERGENT B0 ;  /* 0x0000000000007941 */ /* 0x000fea0003800200 */
.L_x_6:
[----:B------:R-:W3:Y:S01]  /*03d0*/  LDCU.64 UR6, c[0x0][0x888] ;  /* 0x00011100ff0677ac */ /* 0x000ee20008000a00 */
[----:B------:R-:W-:Y:S02]  /*03e0*/  UISETP.EQ.U32.AND UP1, UPT, UR4, URZ, UPT ;  /* 0x000000ff0400728c */ /* 0x000fe4000bf22070 */
[----:B------:R-:W-:Y:S02]  /*03f0*/  UPLOP3.LUT UP2, UPT, UPT, UPT, UPT, 0x80, 0x8 ;  /* 0x000000000008789c */ /* 0x000fe40003f4f070 */
[----:B---3--:R-:W-:-:S04]  /*0400*/  UISETP.NE.U32.AND UP0, UPT, UR6, URZ, UPT ;  /* 0x000000ff0600728c */ /* 0x008fc8000bf05070 */
[----:B------:R-:W-:-:S04]  /*0410*/  UISETP.NE.AND.EX UP0, UPT, UR7, URZ, UPT, UP0 ;  /* 0x000000ff0700728c */ /* 0x000fc8000bf05300 */
[----:B------:R-:W-:-:S04]  /*0420*/  UISETP.EQ.OR.EX UP3, UPT, UR5, URZ, !UP0, UP1 ;  /* 0x000000ff0500728c */ /* 0x000fc8000c762710 */
[----:B------:R-:W-:-:S05]  /*0430*/  UP2UR UR44, UPR, URZ, 0x8 ;  /* 0x00000008ff2c7883 */ /* 0x000fca0008000000 */
[----:B------:R-:W-:Y:S07]  /*0440*/  BRA.U !UP3, `(.L_x_8) ;  /* 0x000000010b207547 */ /* 0x000fee000b800000 */
[----:B------:R-:W-:Y:S01]  /*0450*/  UISETP.NE.U32.AND UP2, UPT, UR4, URZ, UPT ;  /* 0x000000ff0400728c */ /* 0x000fe2000bf45070 */
[----:B-----5:R-:W-:Y:S01]  /*0460*/  FSETP.NEU.AND P0, PT, R67, RZ, PT ;  /* 0x000000ff4300720b */ /* 0x020fe20003f0d000 */
[----:B------:R-:W-:Y:S02]  /*0470*/  USEL UR4, URZ, 0xffffffff, UP0 ;  /* 0xffffffffff047887 */ /* 0x000fe40008000000 */
[----:B------:R-:W-:-:S10]  /*0480*/  UISETP.NE.AND.EX UP2, UPT, UR5, URZ, UPT, UP2 ;  /* 0x000000ff0500728c */ /* 0x000fd4000bf45320 */
[----:B------:R-:W-:Y:S01]  /*0490*/  VOTEU.ANY UP1, P0 ;  /* 0x0000000000ff7886 */ /* 0x000fe20000020100 */
[----:B------:R-:W-:-:S04]  /*04a0*/  @!UP2 USEL UR4, URZ, 0xffffffff, UP1 ;  /* 0xffffffffff04a887 */ /* 0x000fc80008800000 */
[----:B------:R-:W-:-:S04]  /*04b0*/  ULOP3.LUT UR4, UR4, 0x1, URZ, 0xc0, !UPT ;  /* 0x0000000104047892 */ /* 0x000fc8000f8ec0ff */
[----:B------:R-:W-:-:S11]  /*04c0*/  UISETP.NE.U32.AND UP2, UPT, UR4, 0x1, UPT ;  /* 0x000000010400788c */ /* 0x000fd6000bf45070 */
.L_x_8:
[----:B-12---:R-:W1:Y:S01]  /*04d0*/  SHFL.IDX PT, R2, R131, RZ, 0x1f ;  /* 0x00001fff83027589 */ /* 0x006e6200000e0000 */
[----:B------:R-:W-:-:S04]  /*04e0*/  UISETP.NE.AND UP1, UPT, UR8, 0x2, UPT ;  /* 0x000000020800788c */ /* 0x000fc8000bf25270 */
[----:B------:R-:W-:Y:S01]  /*04f0*/  USEL UR7, URZ, 0x1, UP1 ;  /* 0x00000001ff077887 */ /* 0x000fe20008800000 */
[----:B-1----:R-:W-:-:S13]  /*0500*/  ISETP.NE.AND P0, PT, R2, RZ, PT ;  /* 0x000000ff0200720c */ /* 0x002fda0003f05270 */
[----:B------:R-:W-:Y:S05]  /*0510*/  @P0 BRA `(.L_x_9) ;  /* 0x0000000000c40947 */ /* 0x000fea0003800000 */
[----:B------:R-:W-:Y:S01]  /*0520*/  ELECT P0, URZ, PT ;  /* 0x0000000000ff782f */ /* 0x000fe20003800000 */
[----:B------:R-:W-:-:S12]  /*0530*/  BSSY.RECONVERGENT B0, `(.L_x_9) ;  /* 0x000002f000007945 */ /* 0x000fd80003800200 */
[----:B------:R-:W-:Y:S05]  /*0540*/  @!P0 BRA `(.L_x_10) ;  /* 0x0000000000b48947 */ /* 0x000fea0003800000 */
[----:B------:R-:W1:Y:S01]  /*0550*/  S2UR UR5, SR_CgaCtaId ;  /* 0x00000000000579c3 */ /* 0x000e620000008800 */
[----:B------:R-:W-:Y:S01]  /*0560*/  UMOV UR6, 0x400 ;  /* 0x0000040000067882 */ /* 0x000fe20000000000 */
[----:B------:R-:W-:Y:S02]  /*0570*/  UMOV UR4, 0x1 ;  /* 0x0000000100047882 */ /* 0x000fe40000000000 */
[----:B------:R-:W-:-:S04]  /*0580*/  UIADD3 UR10, UPT, UPT, -UR4, 0x100000, URZ ;  /* 0x00100000040a7890 */ /* 0x000fc8000fffe1ff */
[----:B------:R-:W-:Y:S02]  /*0590*/  USHF.L.U32 UR11, UR10, 0xb, URZ ;  /* 0x0000000b0a0b7899 */ /* 0x000fe400080006ff */
[----:B------:R-:W-:Y:S02]  /*05a0*/  USHF.L.U32 UR10, UR10, 0x1, URZ ;  /* 0x000000010a0a7899 */ /* 0x000fe400080006ff */
[----:B-1----:R-:W-:Y:S01]  /*05b0*/  ULEA UR5, UR5, UR6, 0x18 ;  /* 0x0000000605057291 */ /* 0x002fe2000f8ec0ff */
[----:B------:R-:W1:Y:S11]  /*05c0*/  FENCE.VIEW.ASYNC.S ;  /* 0x00000000000073c6 */ /* 0x000e760000000000 */
[----:B-1----:R1:W2:Y:S01]  /*05d0*/  SYNCS.EXCH.64 URZ, [UR5], UR10 ;  /* 0x0000000a05ff75b2 */ /* 0x0022a20008000100 */
[----:B------:R1:W3:Y:S01]  /*05e0*/  SYNCS.EXCH.64 URZ, [UR5+0x90], UR10 ;  /* 0x0000900a05ff75b2 */ /* 0x0002e20008000100 */
[----:B------:R1:W4:Y:S01]  /*05f0*/  SYNCS.EXCH.64 URZ, [UR5+0x8], UR10 ;  /* 0x0000080a05ff75b2 */ /* 0x0003220008000100 */
[----:B------:R1:W1:Y:S01]  /*0600*/  SYNCS.EXCH.64 URZ, [UR5+0x98], UR10 ;  /* 0x0000980a05ff75b2 */ /* 0x0002620008000100 */
        /* <DEDUP_REMOVED lines=32> */
[----:B--234-:R-:W-:Y:S01]  /*0810*/  NOP ;  /* 0x0000000000007918 */ /* 0x01cfe20000000000 */
.L_x_10:
[----:B-1----:R-:W-:Y:S05]  /*0820*/  BSYNC.RECONVERGENT B0 ;  /* 0x0000000000007941 */ /* 0x002fea0003800200 */
.L_x_9:
[----:B------:R-:W1:Y:S01]  /*0830*/  SHFL.IDX PT, R2, R131, RZ, 0x1f ;  /* 0x00001fff83027589 */ /* 0x000e6200000e0000 */
[----:B------:R-:W-:Y:S01]  /*0840*/  NOP ;  /* 0x0000000000007918 */ /* 0x000fe20000000000 */
[----:B-1----:R-:W-:-:S13]  /*0850*/  ISETP.NE.AND P0, PT, R2, 0x1, PT ;  /* 0x000000010200780c */ /* 0x002fda0003f05270 */
[----:B------:R-:W-:Y:S05]  /*0860*/  @P0 BRA `(.L_x_11) ;  /* 0x0000000000480947 */ /* 0x000fea0003800000 */
[----:B------:R-:W1:Y:S01]  /*0870*/  S2UR UR6, SR_CgaCtaId ;  /* 0x00000000000679c3 */ /* 0x000e620000008800 */
[----:B------:R-:W-:Y:S01]  /*0880*/  UMOV UR9, 0x400 ;  /* 0x0000040000097882 */ /* 0x000fe20000000000 */
[----:B------:R-:W-:Y:S01]  /*0890*/  UMOV UR5, 0x20 ;  /* 0x0000002000057882 */ /* 0x000fe20000000000 */
[----:B------:R-:W-:Y:S01]  /*08a0*/  UMOV UR4, 0x80 ;  /* 0x0000008000047882 */ /* 0x000fe20000000000 */
[----:B------:R-:W-:-:S04]  /*08b0*/  UIADD3 UR10, UPT, UPT, -UR5, 0x100000, URZ ;  /* 0x00100000050a7890 */ /* 0x000fc8000fffe1ff */
[----:B------:R-:W-:Y:S02]  /*08c0*/  USHF.L.U32 UR11, UR10, 0xb, URZ ;  /* 0x0000000b0a0b7899 */ /* 0x000fe400080006ff */
[----:B------:R-:W-:Y:S02]  /*08d0*/  USHF.L.U32 UR10, UR10, 0x1, URZ ;  /* 0x000000010a0a7899 */ /* 0x000fe400080006ff */
[----:B------:R-:W-:-:S04]  /*08e0*/  UIADD3 UR4, UPT, UPT, -UR4, 0x100000, URZ ;  /* 0x0010000004047890 */ /* 0x000fc8000fffe1ff */
[----:B------:R-:W-:Y:S02]  /*08f0*/  USHF.L.U32 UR5, UR4, 0xb, URZ ;  /* 0x0000000b04057899 */ /* 0x000fe400080006ff */
[----:B------:R-:W-:Y:S01]  /*0900*/  USHF.L.U32 UR4, UR4, 0x1, URZ ;  /* 0x0000000104047899 */ /* 0x000fe200080006ff */
[----:B------:R-:W-:Y:S01]  /*0910*/  ELECT P0, URZ, PT ;  /* 0x0000000000ff782f */ /* 0x000fe20003800000 */
[----:B-1----:R-:W-:Y:S01]  /*0920*/  ULEA UR6, UR6, UR9, 0x18 ;  /* 0x0000000906067291 */ /* 0x002fe2000f8ec0ff */
[----:B------:R-:W1:Y:S11]  /*0930*/  FENCE.VIEW.ASYNC.S ;  /* 0x00000000000073c6 */ /* 0x000e760000000000 */
[----:B-1----:R1:W2:Y:S01]  /*0940*/  SYNCS.EXCH.64 URZ, [UR6+0x120], UR10 ;  /* 0x0001200a06ff75b2 */ /* 0x0022a20008000100 */
[----:B------:R1:W3:Y:S01]  /*0950*/  SYNCS.EXCH.64 URZ, [UR6+0x130], UR4 ;  /* 0x0001300406ff75b2 */ /* 0x0002e20008000100 */
[----:B------:R1:W4:Y:S01]  /*0960*/  SYNCS.EXCH.64 URZ, [UR6+0x128], UR10 ;  /* 0x0001280a06ff75b2 */ /* 0x0003220008000100 */
[----:B------:R1:W1:Y:S01]  /*0970*/  SYNCS.EXCH.64 URZ, [UR6+0x138], UR4 ;  /* 0x0001380406ff75b2 */ /* 0x0002620008000100 */
[----:B------:R-:W-:Y:S01]  /*0980*/  NOP ;  /* 0x0000000000007918 */ /* 0x000fe20000000000 */
.L_x_11:
[----:B------:R-:W2:Y:S01]  /*0990*/  SHFL.IDX PT, R2, R131, RZ, 0x1f ;  /* 0x00001fff83027589 */ /* 0x000ea200000e0000 */
[----:B------:R-:W-:Y:S01]  /*09a0*/  NOP ;  /* 0x0000000000007918 */ /* 0x000fe20000000000 */
[----:B--2---:R-:W-:-:S13]  /*09b0*/  ISETP.NE.AND P0, PT, R2, 0x3, PT ;  /* 0x000000030200780c */ /* 0x004fda0003f05270 */
[----:B------:R-:W-:Y:S05]  /*09c0*/  @P0 BRA `(.L_x_12) ;  /* 0x0000000000300947 */ /* 0x000fea0003800000 */
[----:B-1----:R-:W1:Y:S01]  /*09d0*/  S2UR UR5, SR_CgaCtaId ;  /* 0x00000000000579c3 */ /* 0x002e620000008800 */
[----:B------:R-:W-:Y:S01]  /*09e0*/  UMOV UR6, 0x400 ;  /* 0x0000040000067882 */ /* 0x000fe20000000000 */
[----:B------:R-:W-:Y:S01]  /*09f0*/  UMOV UR4, 0x20 ;  /* 0x0000002000047882 */ /* 0x000fe20000000000 */
[----:B------:R-:W-:Y:S01]  /*0a00*/  ELECT P0, URZ, PT ;  /* 0x0000000000ff782f */ /* 0x000fe20003800000 */
[----:B------:R-:W-:-:S04]  /*0a10*/  UIADD3 UR10, UPT, UPT, -UR4, 0x100000, URZ ;  /* 0x00100000040a7890 */ /* 0x000fc8000fffe1ff */
[----:B------:R-:W-:Y:S02]  /*0a20*/  USHF.L.U32 UR11, UR10, 0xb, URZ ;  /* 0x0000000b0a0b7899 */ /* 0x000fe400080006ff */
[----:B------:R-:W-:Y:S02]  /*0a30*/  USHF.L.U32 UR10, UR10, 0x1, URZ ;  /* 0x000000010a0a7899 */ /* 0x000fe400080006ff */
[----:B-1----:R-:W-:Y:S01]  /*0a40*/  ULEA UR5, UR5, UR6, 0x18 ;  /* 0x0000000605057291 */ /* 0x002fe2000f8ec0ff */
[----:B------:R-:W1:Y:S11]  /*0a50*/  FENCE.VIEW.ASYNC.S ;  /* 0x00000000000073c6 */ /* 0x000e760000000000 */
[----:B-1----:R2:W1:Y:S01]  /*0a60*/  SYNCS.EXCH.64 URZ, [UR5+0x140], UR10 ;  /* 0x0001400a05ff75b2 */ /* 0x0024620008000100 */
[----:B------:R2:W1:Y:S02]  /*0a70*/  SYNCS.EXCH.64 URZ, [UR5+0x148], UR10 ;  /* 0x0001480a05ff75b2 */ /* 0x0004640008000100 */
[----:B--2---:R-:W-:Y:S01]  /*0a80*/  NOP ;  /* 0x0000000000007918 */ /* 0x004fe20000000000 */
.L_x_12:
[----:B------:R-:W2:Y:S01]  /*0a90*/  SHFL.IDX PT, R2, R131, RZ, 0x1f ;  /* 0x00001fff83027589 */ /* 0x000ea200000e0000 */
[----:B------:R-:W-:Y:S01]  /*0aa0*/  NOP ;  /* 0x0000000000007918 */ /* 0x000fe20000000000 */
[----:B--2---:R-:W-:-:S13]  /*0ab0*/  ISETP.NE.AND P0, PT, R2, 0x4, PT ;  /* 0x000000040200780c */ /* 0x004fda0003f05270 */
[----:B------:R-:W-:Y:S05]  /*0ac0*/  @P0 BRA `(.L_x_13) ;  /* 0x00000000004c0947 */ /* 0x000fea0003800000 */
[----:B-1----:R-:W1:Y:S01]  /*0ad0*/  S2UR UR5, SR_CgaCtaId ;  /* 0x00000000000579c3 */ /* 0x002e620000008800 */
[----:B------:R-:W-:Y:S01]  /*0ae0*/  UMOV UR9, 0x100 ;  /* 0x0000010000097882 */ /* 0x000fe20000000000 */
[----:B------:R-:W-:Y:S01]  /*0af0*/  UMOV UR6, 0x400 ;  /* 0x0000040000067882 */ /* 0x000fe20000000000 */
[----:B------:R-:W-:Y:S01]  /*0b00*/  USEL UR9, UR9, 0xe0, UP2 ;  /* 0x000000e009097887 */ /* 0x000fe20009000000 */
[----:B------:R-:W-:Y:S01]  /*0b10*/  UMOV UR4, 0x1 ;  /* 0x0000000100047882 */ /* 0x000fe20000000000 */
[----:B------:R-:W-:Y:S01]  /*0b20*/  ELECT P0, URZ, PT ;  /* 0x0000000000ff782f */ /* 0x000fe20003800000 */
[----:B------:R-:W-:-:S04]  /*0b30*/  UIADD3 UR10, UPT, UPT, -UR4, 0x100000, URZ ;  /* 0x00100000040a7890 */ /* 0x000fc8000fffe1ff */
[----:B------:R-:W-:Y:S02]  /*0b40*/  USHF.L.U32 UR11, UR10, 0xb, URZ ;  /* 0x0000000b0a0b7899 */ /* 0x000fe400080006ff */
[----:B------:R-:W-:Y:S02]  /*0b50*/  USHF.L.U32 UR10, UR10, 0x1, URZ ;  /* 0x000000010a0a7899 */ /* 0x000fe400080006ff */
[----:B------:R-:W-:-:S04]  /*0b60*/  UIADD3 UR12, UPT, UPT, -UR9, 0x100000, URZ ;  /* 0x00100000090c7890 */ /* 0x000fc8000fffe1ff */
[----:B------:R-:W-:Y:S02]  /*0b70*/  USHF.L.U32 UR13, UR12, 0xb, URZ ;  /* 0x0000000b0c0d7899 */ /* 0x000fe400080006ff */
[----:B------:R-:W-:Y:S02]  /*0b80*/  USHF.L.U32 UR12, UR12, 0x1, URZ ;  /* 0x000000010c0c7899 */ /* 0x000fe400080006ff */
[----:B-1----:R-:W-:Y:S01]  /*0b90*/  ULEA UR5, UR5, UR6, 0x18 ;  /* 0x0000000605057291 */ /* 0x002fe2000f8ec0ff */
[----:B------:R-:W1:Y:S11]  /*0ba0*/  FENCE.VIEW.ASYNC.S ;  /* 0x00000000000073c6 */ /* 0x000e760000000000 */
[----:B-1----:R2:W1:Y:S01]  /*0bb0*/  SYNCS.EXCH.64 URZ, [UR5+0x150], UR10 ;  /* 0x0001500a05ff75b2 */ /* 0x0024620008000100 */
[----:B------:R2:W1:Y:S01]  /*0bc0*/  SYNCS.EXCH.64 URZ, [UR5+0x160], UR12 ;  /* 0x0001600c05ff75b2 */ /* 0x0004620008000100 */
[----:B------:R2:W1:Y:S01]  /*0bd0*/  SYNCS.EXCH.64 URZ, [UR5+0x158], UR10 ;  /* 0x0001580a05ff75b2 */ /* 0x0004620008000100 */
[----:B------:R2:W1:Y:S02]  /*0be0*/  SYNCS.EXCH.64 URZ, [UR5+0x168], UR12 ;  /* 0x0001680c05ff75b2 */ /* 0x0004640008000100 */
[----:B--2---:R-:W-:Y:S01]  /*0bf0*/  NOP ;  /* 0x0000000000007918 */ /* 0x004fe20000000000 */
.L_x_13:
[----:B------:R-:W2:Y:S01]  /*0c00*/  SHFL.IDX PT, R2, R131, RZ, 0x1f ;  /* 0x00001fff83027589 */ /* 0x000ea200000e0000 */
[----:B------:R-:W-:Y:S01]  /*0c10*/  NOP ;  /* 0x0000000000007918 */ /* 0x000fe20000000000 */
[----:B--2---:R-:W-:-:S13]  /*0c20*/  ISETP.NE.AND P0, PT, R2, 0x5, PT ;  /* 0x000000050200780c */ /* 0x004fda0003f05270 */
[----:B------:R-:W-:Y:S05]  /*0c30*/  @P0 BRA `(.L_x_14) ;  /* 0x0000000000580947 */ /* 0x000fea0003800000 */
[----:B-1----:R-:W1:Y:S01]  /*0c40*/  S2UR UR6, SR_CgaCtaId ;  /* 0x00000000000679c3 */ /* 0x002e620000008800 */
        /* <DEDUP_REMOVED lines=12> */
[----:B-1----:R2:W1:Y:S01]  /*0d10*/  SYNCS.EXCH.64 URZ, [UR6+0x170], UR10 ;  /* 0x0001700a06ff75b2 */ /* 0x0024620008000100 */
[----:B------:R2:W1:Y:S01]  /*0d20*/  SYNCS.EXCH.64 URZ, [UR6+0x190], UR4 ;  /* 0x0001900406ff75b2 */ /* 0x0004620008000100 */
[----:B------:R2:W1:Y:S01]  /*0d30*/  SYNCS.EXCH.64 URZ, [UR6+0x178], UR10 ;  /* 0x0001780a06ff75b2 */ /* 0x0004620008000100 */
[----:B------:R2:W1:Y:S01]  /*0d40*/  SYNCS.EXCH.64 URZ, [UR6+0x198], UR4 ;  /* 0x0001980406ff75b2 */ /* 0x0004620008000100 */
[----:B------:R2:W1:Y:S01]  /*0d50*/  SYNCS.EXCH.64 URZ, [UR6+0x180], UR10 ;  /* 0x0001800a06ff75b2 */ /* 0x0004620008000100 */
[----:B------:R2:W1:Y:S01]  /*0d60*/  SYNCS.EXCH.64 URZ, [UR6+0x1a0], UR4 ;  /* 0x0001a00406ff75b2 */ /* 0x0004620008000100 */
[----:B------:R2:W1:Y:S01]  /*0d70*/  SYNCS.EXCH.64 URZ, [UR6+0x188], UR10 ;  /* 0x0001880a06ff75b2 */ /* 0x0004620008000100 */
[----:B------:R2:W1:Y:S02]  /*0d80*/  SYNCS.EXCH.64 URZ, [UR6+0x1a8], UR4 ;  /* 0x0001a80406ff75b2 */ /* 0x0004640008000100 */
[----:B--2---:R-:W-:Y:S01]  /*0d90*/  NOP ;  /* 0x0000000000007918 */ /* 0x004fe20000000000 */
.L_x_14:
        /* <DEDUP_REMOVED lines=18> */
.L_x_15:
[----:B-1----:R-:W1:Y:S01]  /*0ec0*/  S2UR UR5, SR_CTAID.X ;  /* 0x00000000000579c3 */ /* 0x002e620000002500 */
[----:B------:R-:W-:-:S05]  /*0ed0*/  CS2R.32 R125, SR_CgaSize ;  /* 0x00000000007d7805 */ /* 0x000fca0000008a00 */
[----:B------:R-:W-:-:S05]  /*0ee0*/  IMAD R125, R125, -0xa0, RZ ;  /* 0xffffff607d7d7824 */ /* 0x000fca00078e02ff */
[----:B------:R-:W-:-:S14]  /*0ef0*/  R2UR UR9, R125 ;  /* 0x000000007d0972ca */ /* 0x000fdc00000e0000 */
[----:B------:R-:W2:Y:S01]  /*0f00*/  LDCU UR9, c[0x0][UR9+0x2b0] ;  /* 0x00005600090977ac */ /* 0x000ea20008000800 */
[----:B------:R-:W-:Y:S01]  /*0f10*/  NOP ;  /* 0x0000000000007918 */ /* 0x000fe20000000000 */
[----:B------:R-:W-:-:S05]  /*0f20*/  CS2R.32 R125, SR_CgaSize ;  /* 0x00000000007d7805 */ /* 0x000fca0000008a00 */
[----:B------:R-:W-:-:S05]  /*0f30*/  IMAD R125, R125, -0xa0, RZ ;  /* 0xffffff607d7d7824 */ /* 0x000fca00078e02ff */
[----:B------:R-:W-:-:S14]  /*0f40*/  R2UR UR6, R125 ;  /* 0x000000007d0672ca */ /* 0x000fdc00000e0000 */
[----:B------:R-:W3:Y:S01]  /*0f50*/  LDCU UR6, c[0x0][UR6+0x2b4] ;  /* 0x00005680060677ac */ /* 0x000ee20008000800 */
[----:B------:R-:W4:Y:S08]  /*0f60*/  S2UR UR4, SR_CTAID.Y ;  /* 0x00000000000479c3 */ /* 0x000f300000002600 */
[----:B------:R-:W3:Y:S01]  /*0f70*/  LDC R10, c[0x0][0xb24] ;  /* 0x0002c900ff0a7b82 */ /* 0x000ee20000000800 */
[----:B-1----:R-:W-:-:S02]  /*0f80*/  I2FP.F32.U32 R123, UR5 ;  /* 0x00000005007b7c45 */ /* 0x002fc40008201000 */
[----:B------:R-:W-:-:S05]  /*0f90*/  CS2R.32 R3, SR_CgaSize ;  /* 0x0000000000037805 */ /* 0x000fca0000008a00 */
[----:B------:R-:W-:-:S06]  /*0fa0*/  IMAD R3, R3, -0xa0, RZ ;  /* 0xffffff6003037824 */ /* 0x000fcc00078e02ff */
[----:B------:R-:W1:Y:S01]  /*0fb0*/  LDC R3, c[0x0][R3+0x2a0] ;  /* 0x0000a80003037b82 */ /* 0x000e620000000800 */
[----:B------:R-:W-:Y:S01]  /*0fc0*/  MOV R125, UR5 ;  /* 0x00000005007d7c02 */ /* 0x000fe20008000f00 */
[----:B--2---:R-:W-:Y:S01]  /*0fd0*/  FMUL R123, R123, UR9 ;  /* 0x000000097b7b7c20 */ /* 0x004fe20008400000 */
[----:B----4-:R-:W-:Y:S02]  /*0fe0*/  I2FP.F32.U32 R122, UR4 ;  /* 0x00000004007a7c45 */ /* 0x010fe40008201000 */
[----:B------:R-:W-:-:S05]  /*0ff0*/  CS2R.32 R2, SR_CgaSize ;  /* 0x0000000000027805 */ /* 0x000fca0000008a00 */
[----:B------:R-:W-:-:S06]  /*1000*/  IMAD R2, R2, -0xa0, RZ ;  /* 0xffffff6002027824 */ /* 0x000fcc00078e02ff */
[----:B------:R-:W2:Y:S01]  /*1010*/  LDC R2, c[0x0][R2+0x2a4] ;  /* 0x0000a90002027b82 */ /* 0x000ea20000000800 */
[----:B------:R-:W-:Y:S01]  /*1020*/  MOV R124, UR4 ;  /* 0x00000004007c7c02 */ /* 0x000fe20008000f00 */
[----:B------:R-:W4:Y:S01]  /*1030*/  F2I.U32.TRUNC.NTZ R123, R123 ;  /* 0x0000007b007b7305 */ /* 0x000f22000020f000 */
[----:B---3--:R-:W-:-:S05]  /*1040*/  FMUL R122, R122, UR6 ;  /* 0x000000067a7a7c20 */ /* 0x008fca0008400000 */
[----:B------:R-:W-:Y:S01]  /*1050*/  BAR.SYNC.DEFER_BLOCKING 0x0 ;  /* 0x0000000000007b1d */ /* 0x000fe20000010000 */
[----:B------:R-:W-:-:S05]  /*1060*/  ISETP.GE.AND P0, PT, R10, 0x1, PT ;  /* 0x000000010a00780c */ /* 0x000fca0003f06270 */
[----:B------:R-:W3:Y:S02]  /*1070*/  F2I.U32.TRUNC.NTZ R122, R122 ;  /* 0x0000007a007a7305 */ /* 0x000ee4000020f000 */
[----:B------:R-:W2:Y:S01]  /*1080*/  S2UR UR36, SR_CTAID.Z ;  /* 0x00000000002479c3 */ /* 0x000ea20000002700 */
[----:B----4-:R-:W-:-:S05]  /*1090*/  IADD3 R123, PT, PT, -R123, RZ, RZ ;  /* 0x000000ff7b7b7210 */ /* 0x010fca0007ffe1ff */
[----:B-1----:R-:W-:Y:S01]  /*10a0*/  IMAD R123, R3, R123, UR5 ;  /* 0x00000005037b7e24 */ /* 0x002fe2000f8e027b */
[----:B---3--:R-:W-:-:S05]  /*10b0*/  IADD3 R122, PT, PT, -R122, RZ, RZ ;  /* 0x000000ff7a7a7210 */ /* 0x008fca0007ffe1ff */
[----:B--2---:R-:W-:Y:S01]  /*10c0*/  IMAD R122, R2, R122, UR4 ;  /* 0x00000004027a7e24 */ /* 0x004fe2000f8e027a */
[----:B------:R-:W-:Y:S06]  /*10d0*/  @!P0 BRA `(.L_x_16) ;  /* 0x0000000000b88947 */ /* 0x000fec0003800000 */
[----:B------:R-:W1:Y:S01]  /*10e0*/  LDC.64 R4, c[0x0][0xb18] ;  /* 0x0002c600ff047b82 */ /* 0x000e620000000a00 */
[----:B------:R-:W-:-:S07]  /*10f0*/  ISETP.NE.AND P0, PT, R10, 0x1, PT ;  /* 0x000000010a00780c */ /* 0x000fce0003f05270 */
[----:B------:R-:W2:Y:S08]  /*1100*/  LDC R9, c[0x0][0xb0c] ;  /* 0x0002c300ff097b82 */ /* 0x000eb00000000800 */
[----:B------:R-:W3:Y:S08]  /*1110*/  LDC R12, c[0x0][0x370] ;  /* 0x0000dc00ff0c7b82 */ /* 0x000ef00000000800 */
[----:B------:R-:W4:Y:S01]  /*1120*/  LDC R11, c[0x0][0x374] ;  /* 0x0000dd00ff0b7b82 */ /* 0x000f220000000800 */
[----:B-1----:R-:W-:-:S07]  /*1130*/  ISETP.NE.AND P1, PT, R4, 0x1, PT ;  /* 0x000000010400780c */ /* 0x002fce0003f25270 */
[----:B------:R-:W3:Y:S01]  /*1140*/  LDC.64 R6, c[0x0][0xb10] ;  /* 0x0002c400ff067b82 */ /* 0x000ee20000000a00 */
[----:B--2---:R-:W-:-:S07]  /*1150*/  ISETP.NE.AND P2, PT, R9, 0x1, PT ;  /* 0x000000010900780c */ /* 0x004fce0003f45270 */
[----:B------:R-:W1:Y:S08]  /*1160*/  LDC R8, c[0x0][0xb20] ;  /* 0x0002c800ff087b82 */ /* 0x000e700000000800 */
[----:B------:R-:W2:Y:S01]  /*1170*/  LDC.64 R2, c[0x0][0xb28] ;  /* 0x0002ca00ff027b82 */ /* 0x000ea20000000a00 */
[----:B----4-:R-:W-:-:S04]  /*1180*/  IMAD.HI.U32 R13, R11, R5, RZ ;  /* 0x000000050b0d7227 */ /* 0x010fc800078e00ff */
[----:B------:R-:W-:-:S04]  /*1190*/  IMAD.HI.U32 R5, R124, R5, RZ ;  /* 0x000000057c057227 */ /* 0x000fc800078e00ff */
[----:B---3--:R-:W-:-:S05]  /*11a0*/  IMAD.HI.U32 R14, R12, R6, RZ ;  /* 0x000000060c0e7227 */ /* 0x008fca00078e00ff */
[-C--:B------:R-:W-:Y:S01]  /*11b0*/  @P2 SHF.R.U32.HI R12, RZ, R7.reuse, R14 ;  /* 0x00000007ff0c2219 */ /* 0x080fe2000001160e */
[----:B------:R-:W-:Y:S01]  /*11c0*/  IMAD.HI.U32 R14, R125, R6, RZ ;  /* 0x000000067d0e7227 */ /* 0x000fe200078e00ff */
[-C--:B-1----:R-:W-:Y:S02]  /*11d0*/  @P1 SHF.R.U32.HI R11, RZ, R8.reuse, R13 ;  /* 0x00000008ff0b1219 */ /* 0x082fe4000001160d */
[----:B------:R-:W-:Y:S02]  /*11e0*/  SHF.R.U32.HI R5, RZ, R8, R5 ;  /* 0x00000008ff057219 */ /* 0x000fe40000011605 */
[----:B------:R-:W-:Y:S02]  /*11f0*/  SHF.R.U32.HI R14, RZ, R7, R14 ;  /* 0x00000007ff0e7219 */ /* 0x000fe4000001160e */
[----:B------:R-:W-:Y:S01]  /*1200*/  SEL R5, R124, R5, !P1 ;  /* 0x000000057c057207 */ /* 0x000fe20004800000 */
[----:B--2---:R-:W-:Y:S01]  /*1210*/  IMAD.HI.U32 R13, R11, R2, RZ ;  /* 0x000000020b0d7227 */ /* 0x004fe200078e00ff */
[----:B------:R-:W-:-:S03]  /*1220*/  SEL R14, R125, R14, !P2 ;  /* 0x0000000e7d0e7207 */ /* 0x000fc60005000000 */
[----:B------:R-:W-:Y:S01]  /*1230*/  IMAD.HI.U32 R6, R12, R2, RZ ;  /* 0x000000020c067227 */ /* 0x000fe200078e00ff */
[----:B------:R-:W-:-:S04]  /*1240*/  @P0 SHF.R.U32.HI R11, RZ, R3, R13 ;  /* 0x00000003ff0b0219 */ /* 0x000fc8000001160d */
[----:B------:R-:W-:Y:S01]  /*1250*/  @P0 SHF.R.U32.HI R12, RZ, R3, R6 ;  /* 0x00000003ff0c0219 */ /* 0x000fe20000011606 */
[----:B------:R-:W-:-:S04]  /*1260*/  IMAD R11, R11, R10, RZ ;  /* 0x0000000a0b0b7224 */ /* 0x000fc800078e02ff */
[----:B------:R-:W-:Y:S01]  /*1270*/  IMAD R6, R12, R10, RZ ;  /* 0x0000000a0c067224 */ /* 0x000fe200078e02ff */
[----:B------:R-:W-:-:S04]  /*1280*/  ISETP.GE.AND P1, PT, R5, R11, PT ;  /* 0x0000000b0500720c */ /* 0x000fc80003f26270 */
[----:B------:R-:W-:Y:S01]  /*1290*/  ISETP.GE.OR P1, PT, R14, R6, P1 ;  /* 0x000000060e00720c */ /* 0x000fe20000f26670 */
[----:B------:R-:W-:-:S05]  /*12a0*/  IMAD.HI.U32 R6, R5, R2, RZ ;  /* 0x0000000205067227 */ /* 0x000fca00078e00ff */
[----:B------:R-:W-:-:S04]  /*12b0*/  SHF.R.U32.HI R6, RZ, R3, R6 ;  /* 0x00000003ff067219 */ /* 0x000fc80000011606 */
[----:B------:R-:W-:-:S03]  /*12c0*/  SEL R6, R5, R6, !P0 ;  /* 0x0000000605067207 */ /* 0x000fc60004000000 */
[----:B------:R-:W-:Y:S01]  /*12d0*/  @!P1 IMAD.HI.U32 R7, R14, R2, RZ ;  /* 0x000000020e079227 */ /* 0x000fe200078e00ff */
[----:B------:R-:W-:-:S04]  /*12e0*/  IADD3 R2, PT, PT, -R6, RZ, RZ ;  /* 0x000000ff06027210 */ /* 0x000fc80007ffe1ff */
[----:B------:R-:W-:Y:S01]  /*12f0*/  @!P1 SHF.R.U32.HI R3, RZ, R3, R7 ;  /* 0x00000003ff039219 */ /* 0x000fe20000011607 */
[----:B------:R-:W-:Y:S01]  /*1300*/  IMAD R2, R10, R2, R5 ;  /* 0x000000020a027224 */ /* 0x000fe200078e0205 */
[----:B------:R-:W-:Y:S02]  /*1310*/  IADD3 R7, PT, PT, -R5, RZ, RZ ;  /* 0x000000ff05077210 */ /* 0x000fe40007ffe1ff */
[----:B------:R-:W-:-:S03]  /*1320*/  @!P1 SEL R3, R14, R3, !P0 ;  /* 0x000000030e039207 */ /* 0x000fc60004000000 */
[----:B------:R-:W-:Y:S02]  /*1330*/  IMAD R7, R4, R7, R124 ;  /* 0x0000000704077224 */ /* 0x000fe400078e027c */
[--C-:B------:R-:W-:Y:S02]  /*1340*/  @!P1 IMAD.IADD R6, R6, 0x1, -R3.reuse ;  /* 0x0000000106069824 */ /* 0x100fe400078e0a03 */
[----:B------:R-:W-:Y:S01]  /*1350*/  @!P1 IMAD R3, R2, R12, R3 ;  /* 0x0000000c02039224 */ /* 0x000fe200078e0203 */
[----:B------:R-:W-:Y:S01]  /*1360*/  IADD3 R2, PT, PT, -R14, RZ, RZ ;  /* 0x000000ff0e027210 */ /* 0x000fe20007ffe1ff */
[----:B------:R-:W-:Y:S02]  /*1370*/  @!P1 IMAD R5, R6, R10, R14 ;  /* 0x0000000a06059224 */ /* 0x000fe400078e020e */
[----:B------:R-:W-:Y:S02]  /*1380*/  @!P1 IMAD.MOV.U32 R14, RZ, RZ, R3 ;  /* 0x000000ffff0e9224 */ /* 0x000fe400078e0003 */
[----:B------:R-:W-:-:S02]  /*1390*/  IMAD R2, R9, R2, R125 ;  /* 0x0000000209027224 */ /* 0x000fc400078e027d */
[----:B------:R-:W-:Y:S02]  /*13a0*/  IMAD R124, R5, R4, R7 ;  /* 0x00000004057c7224 */ /* 0x000fe400078e0207 */
[----:B------:R-:W-:Y:S02]  /*13b0*/  IMAD R125, R14, R9, R2 ;  /* 0x000000090e7d7224 */ /* 0x000fe400078e0202 */
.L_x_16:
[----:B------:R-:W1:Y:S01]  /*13c0*/  LDCU UR4, c[0x0][0xb30] ;  /* 0x00016600ff0477ac */ /* 0x000e620008000800 */
[----:B------:R-:W2:Y:S08]  /*13d0*/  S2UR UR38, SR_CgaCtaId ;  /* 0x00000000002679c3 */ /* 0x000eb00000008800 */
[----:B------:R-:W3:Y:S01]  /*13e0*/  LDC R60, c[0x0][0xb24] ;  /* 0x0002c900ff3c7b82 */ /* 0x000ee20000000800 */
[----:B-1----:R-:W-:-:S09]  /*13f0*/  UISETP.NE.AND UP1, UPT, UR4, 0x1, UPT ;  /* 0x000000010400788c */ /* 0x002fd2000bf25270 */
[----:B--2---:R-:W-:Y:S05]  /*1400*/  BRA.U UP1, `(.L_x_17) ;  /* 0x0000000101407547 */ /* 0x004fea000b800000 */
[----:B------:R-:W1:Y:S08]  /*1410*/  LDC.64 R4, c[0x0][0xb10] ;  /* 0x0002c400ff047b82 */ /* 0x000e700000000a00 */
[----:B------:R-:W2:Y:S08]  /*1420*/  LDC.64 R2, c[0x0][0xb18] ;  /* 0x0002c600ff027b82 */ /* 0x000eb00000000a00 */
[----:B------:R-:W4:Y:S08]  /*1430*/  LDC R6, c[0x0][0xb20] ;  /* 0x0002c800ff067b82 */ /* 0x000f300000000800 */
[----:B------:R-:W3:Y:S01]  /*1440*/  LDC R7, c[0x0][0xb0c] ;  /* 0x0002c300ff077b82 */ /* 0x000ee20000000800 */
[----:B-1----:R-:W-:-:S05]  /*1450*/  IMAD.HI.U32 R4, R125, R4, RZ ;  /* 0x000000047d047227 */ /* 0x002fca00078e00ff */
[----:B------:R-:W-:Y:S01]  /*1460*/  SHF.R.U32.HI R4, RZ, R5, R4 ;  /* 0x00000005ff047219 */ /* 0x000fe20000011604 */
[----:B--2---:R-:W-:Y:S01]  /*1470*/  IMAD.HI.U32 R3, R124, R3, RZ ;  /* 0x000000037c037227 */ /* 0x004fe200078e00ff */
[----:B------:R-:W-:-:S04]  /*1480*/  ISETP.NE.AND P0, PT, R2, 0x1, PT ;  /* 0x000000010200780c */ /* 0x000fc80003f05270 */
[----:B----4-:R-:W-:-:S04]  /*1490*/  SHF.R.U32.HI R3, RZ, R6, R3 ;  /* 0x00000006ff037219 */ /* 0x010fc80000011603 */
[----:B------:R-:W-:Y:S02]  /*14a0*/  SEL R3, R124, R3, !P0 ;  /* 0x000000037c037207 */ /* 0x000fe40004000000 */
[----:B---3--:R-:W-:-:S04]  /*14b0*/  ISETP.NE.AND P1, PT, R7, 0x1, PT ;  /* 0x000000010700780c */ /* 0x008fc80003f25270 */
[----:B------:R-:W-:-:S05]  /*14c0*/  SEL R4, R125, R4, !P1 ;  /* 0x000000047d047207 */ /* 0x000fca0004800000 */
[----:B------:R-:W-:Y:S02]  /*14d0*/  IMAD.IADD R5, R3, 0x1, -R4 ;  /* 0x0000000103057824 */ /* 0x000fe400078e0a04 */
[----:B------:R-:W-:Y:S02]  /*14e0*/  IMAD.IADD R3, R4, 0x1, -R3 ;  /* 0x0000000104037824 */ /* 0x000fe400078e0a03 */
[----:B------:R-:W-:Y:S02]  /*14f0*/  IMAD R125, R5, R7, R125 ;  /* 0x00000007057d7224 */ /* 0x000fe400078e027d */
[----:B------:R-:W-:-:S07]  /*1500*/  IMAD R124, R3, R2, R124 ;  /* 0x00000002037c7224 */ /* 0x000fce00078e027c */
.L_x_17:
[----:B------:R-:W-:Y:S01]  /*1510*/  BAR.SYNC.DEFER_BLOCKING 0x0 ;  /* 0x0000000000007b1d */ /* 0x000fe20000010000 */
[----:B------:R-:W-:Y:S01]  /*1520*/  UISETP.NE.AND UP1, UPT, UR8, 0x2, UPT ;  /* 0x000000020800788c */ /* 0x000fe2000bf25270 */
[----:B------:R-:W-:Y:S02]  /*1530*/  ISETP.NE.OR P5, PT, R0, 0x2, !P5 ;  /* 0x000000020000780c */ /* 0x000fe40006fa5670 */
[----:B------:R-:W-:-:S06]  /*1540*/  LOP3.LUT R2, R138, 0x1f, RZ, 0xc0, !PT ;  /* 0x0000001f8a027812 */ /* 0x000fcc00078ec0ff */
[----:B------:R-:W-:Y:S05]  /*1550*/  BRA.U UP1, `(.L_x_18) ;  /* 0x0000001901547547 */ /* 0x000fea000b800000 */
[----:B------:R-:W1:Y:S01]  /*1560*/  LDCU UR15, c[0x0][0x38c] ;  /* 0x00007180ff0f77ac */ /* 0x000e620008000800 */
[----:B------:R-:W2:Y:S01]  /*1570*/  LDC R8, c[0x0][0x370] ;  /* 0x0000dc00ff087b82 */ /* 0x000ea20000000800 */
[----:B------:R-:W-:Y:S01]  /*1580*/  PLOP3.LUT P1, PT, PT, PT, UP2, 0x80, 0x8 ;  /* 0x000000000008781c */ /* 0x000fe20003f2f028 */
[----:B------:R-:W-:Y:S01]  /*1590*/  IMAD.MOV.U32 R15, RZ, RZ, 0x1 ;  /* 0x00000001ff0f7424 */ /* 0x000fe200078e00ff */
[----:B------:R-:W-:Y:S01]  /*15a0*/  ISETP.EQ.OR P4, PT, R2, RZ, P5 ;  /* 0x000000ff0200720c */ /* 0x000fe20002f82670 */
[----:B------:R-:W-:Y:S01]  /*15b0*/  IMAD.MOV.U32 R14, RZ, RZ, RZ ;  /* 0x000000ffff0e7224 */ /* 0x000fe200078e00ff */
[----:B------:R-:W-:Y:S02]  /*15c0*/  PLOP3.LUT P1, PT, P1, PT, PT, 0x8, 0x80 ;  /* 0x000000000080781c */ /* 0x000fe40000f2e170 */
[----:B------:R-:W-:Y:S01]  /*15d0*/  CS2R R12, SRZ ;  /* 0x00000000000c7805 */ /* 0x000fe2000001ff00 */
[----:B------:R-:W-:Y:S01]  /*15e0*/  IMAD.MOV.U32 R11, RZ, RZ, 0x1 ;  /* 0x00000001ff0b7424 */ /* 0x000fe200078e00ff */
[----:B------:R-:W4:Y:S01]  /*15f0*/  LDC R0, c[0x0][0x374] ;  /* 0x0000dd00ff007b82 */ /* 0x000f220000000800 */
[----:B------:R-:W2:Y:S01]  /*1600*/  LDCU.64 UR24, c[0x0][0x348] ;  /* 0x00006900ff1877ac */ /* 0x000ea20008000a00 */
[----:B------:R-:W-:Y:S01]  /*1610*/  UMOV UR13, URZ ;  /* 0x000000ff000d7c82 */ /* 0x000fe20008000000 */
[----:B-1----:R-:W-:-:S04]  /*1620*/  UIADD3 UR5, UPT, UPT, UR15, 0x1f, URZ ;  /* 0x0000001f0f057890 */ /* 0x002fc8000fffe0ff */
[----:B------:R-:W-:-:S04]  /*1630*/  USHF.R.S32.HI UR4, URZ, 0x1f, UR5 ;  /* 0x0000001fff047899 */ /* 0x000fc80008011405 */
[----:B------:R-:W-:-:S04]  /*1640*/  ULEA.HI UR4, UR4, UR5, URZ, 0x5 ;  /* 0x0000000504047291 */ /* 0x000fc8000f8f28ff */
[----:B------:R-:W-:Y:S02]  /*1650*/  USHF.R.S32.HI UR22, URZ, 0x5, UR4 ;  /* 0x00000005ff167899 */ /* 0x000fe40008011404 */
[----:B------:R-:W-:Y:S02]  /*1660*/  UIADD3 UR4, UPT, UPT, UR15, -0x1, URZ ;  /* 0xffffffff0f047890 */ /* 0x000fe4000fffe0ff */
[----:B------:R-:W-:Y:S02]  /*1670*/  UISETP.LT.U32.AND UP0, UPT, UR22, 0x12, UPT ;  /* 0x000000121600788c */ /* 0x000fe4000bf01070 */
[----:B------:R-:W-:Y:S02]  /*1680*/  UISETP.GE.U32.AND UP1, UPT, UR4, -0x3f, UPT ;  /* 0xffffffc10400788c */ /* 0x000fe4000bf26070 */
[----:B------:R-:W-:Y:S02]  /*1690*/  USEL UR21, UR22, 0x12, UP0 ;  /* 0x0000001216157887 */ /* 0x000fe40008000000 */
[----:B------:R-:W-:-:S02]  /*16a0*/  UIADD3 UR15, UPT, UPT, UR15, 0x3e, URZ ;  /* 0x0000003e0f0f7890 */ /* 0x000fc4000fffe0ff */
[----:B------:R-:W-:Y:S02]  /*16b0*/  UIADD3 UR7, UPT, UPT, UR21, -0x1, URZ ;  /* 0xffffffff15077890 */ /* 0x000fe4000fffe0ff */
[----:B------:R-:W-:-:S03]  /*16c0*/  UIADD3 UR14, UPT, UPT, UR22, -UR21, URZ ;  /* 0x80000015160e7290 */ /* 0x000fc6000fffe0ff */
[----:B------:R-:W-:-:S04]  /*16d0*/  @UP1 UIADD3 UR7, UPT, UPT, UR21, URZ, URZ ;  /* 0x000000ff15071290 */ /* 0x000fc8000fffe0ff */
[----:B--2---:R-:W-:-:S12]  /*16e0*/  UIADD3 UR7, UPT, UPT, UR7, 0x1, URZ ;  /* 0x0000000107077890 */ /* 0x004fd8000fffe0ff */
.L_x_36:
[----:B------:R-:W-:Y:S01]  /*16f0*/  UISETP.NE.AND UP0, UPT, UR38, URZ, UPT ;  /* 0x000000ff2600728c */ /* 0x000fe2000bf05270 */
[----:B------:R-:W1:Y:S08]  /*1700*/  S2UR UR38, SR_CgaCtaId ;  /* 0x00000000002679c3 */ /* 0x000e700000008800 */
[----:B------:R-:W-:Y:S05]  /*1710*/  BRA.U UP0, `(.L_x_19) ;  /* 0x0000000100347547 */ /* 0x000fea000b800000 */
[----:B------:R-:W2:Y:S01]  /*1720*/  S2R R2, SR_CgaCtaId ;  /* 0x0000000000027919 */ /* 0x000ea20000008800 */
[----:B------:R-:W-:-:S04]  /*1730*/  MOV R3, 0x400 ;  /* 0x0000040000037802 */ /* 0x000fc80000000f00 */
[----:B--2---:R-:W-:Y:S02]  /*1740*/  LEA R2, R2, R3, 0x18 ;  /* 0x0000000302027211 */ /* 0x004fe400078ec0ff */
[----:B------:R-:W-:-:S03]  /*1750*/  SHF.L.U32 R3, R11, 0x1f, RZ ;  /* 0x0000001f0b037819 */ /* 0x000fc600000006ff */
[----:B------:R-:W-:-:S04]  /*1760*/  IMAD R2, R12, 0x8, R2 ;  /* 0x000000080c027824 */ /* 0x000fc800078e0202 */
[----:B------:R-:W2:Y:S02]  /*1770*/  SYNCS.PHASECHK.TRANS64.TRYWAIT P0, [R2+URZ+0x1c0], R3 ;  /* 0x0001c003020075a7 */ /* 0x000ea400080011ff */
[----:B--2---:R-:W-:Y:S05]  /*1780*/  @!P0 BRA `(.L_x_20) ;  /* 0x0000005c00588947 */ /* 0x004fea0003800000 */
.L_x_119:
[----:B------:R-:W-:Y:S01]  /*1790*/  VIADD R12, R12, 0x1 ;  /* 0x000000010c0c7836 */ /* 0x000fe20000000000 */
[----:B------:R2:W-:Y:S04]  /*17a0*/  SYNCS.ARRIVE.TRANS64.A1T0 RZ, [R2+URZ+0x1b0], RZ ;  /* 0x0001b0ff02ff79a7 */ /* 0x0005e800081000ff */
[----:B------:R-:W-:-:S04]  /*17b0*/  ISETP.NE.AND P0, PT, R12, 0x2, PT ;  /* 0x000000020c00780c */ /* 0x000fc80003f05270 */
[----:B------:R-:W-:Y:S02]  /*17c0*/  SEL R12, R12, RZ, P0 ;  /* 0x000000ff0c0c7207 */ /* 0x000fe40000000000 */
[----:B--2---:R-:W-:-:S04]  /*17d0*/  SEL R2, RZ, 0x1, P0 ;  /* 0x00000001ff027807 */ /* 0x004fc80000000000 */
[----:B------:R-:W-:-:S07]  /*17e0*/  LOP3.LUT R11, R11, R2, RZ, 0x3c, !PT ;  /* 0x000000020b0b7212 */ /* 0x000fce00078e3cff */
.L_x_19:
[----:B------:R-:W-:Y:S01]  /*17f0*/  UMOV UR4, 0x400 ;  /* 0x0000040000047882 */ /* 0x000fe20000000000 */
[----:B------:R-:W-:Y:S01]  /*1800*/  SHF.L.U32 R2, R15, 0x1f, RZ ;  /* 0x0000001f0f027819 */ /* 0x000fe200000006ff */
[----:B-1----:R-:W-:Y:S01]  /*1810*/  ULEA UR4, UR38, UR4, 0x18 ;  /* 0x0000000426047291 */ /* 0x002fe2000f8ec0ff */
[----:B------:R-:W-:Y:S01]  /*1820*/  R2UR UR35, R125 ;  /* 0x000000007d2372ca */ /* 0x000fe200000e0000 */
[----:B------:R-:W-:Y:S01]  /*1830*/  UISETP.GE.U32.AND UP0, UPT, UR15, 0x3f, UPT ;  /* 0x0000003f0f00788c */ /* 0x000fe2000bf06070 */
[----:B------:R-:W-:Y:S01]  /*1840*/  R2UR UR11, R124 ;  /* 0x000000007c0b72ca */ /* 0x000fe200000e0000 */
[----:B------:R-:W-:Y:S01]  /*1850*/  ULEA UR5, UR13, UR4, 0x3 ;  /* 0x000000040d057291 */ /* 0x000fe2000f8e18ff */
[----:B------:R-:W-:-:S08]  /*1860*/  UMOV UR23, URZ ;  /* 0x000000ff00177c82 */ /* 0x000fd00008000000 */
[----:B------:R1:W2:Y:S01]  /*1870*/  SYNCS.PHASECHK.TRANS64.TRYWAIT P0, [UR5+0x90], R2 ;  /* 0x00009002ff0075a7 */ /* 0x0002a20008001105 */
[----:B------:R-:W-:Y:S02]  /*1880*/  USHF.L.U32 UR35, UR35, 0x7, URZ ;  /* 0x0000000723237899 */ /* 0x000fe400080006ff */
[----:B------:R-:W-:Y:S01]  /*1890*/  UIMAD UR11, UR11, 0x30, URZ ;  /* 0x000000300b0b78a4 */ /* 0x000fe2000f8e02ff */
[----:B------:R-:W-:Y:S11]  /*18a0*/  BRA.U !UP0, `(.L_x_21) ;  /* 0x0000000108a87547 */ /* 0x000ff6000b800000 */
[----:B------:R-:W-:Y:S01]  /*18b0*/  UMOV UR16, URZ ;  /* 0x000000ff00107c82 */ /* 0x000fe20008000000 */
[----:B------:R-:W-:-:S05]  /*18c0*/  UMOV UR6, UR13 ;  /* 0x0000000d00067c82 */ /* 0x000fca0008000000 */
.L_x_26:
[----:B--2---:R-:W-:Y:S01]  /*18d0*/  @!P5 MOV R3, 0x2c00 ;  /* 0x00002c000003d802 */ /* 0x004fe20000000f00 */
[----:B-1----:R-:W-:Y:S01]  /*18e0*/  ULEA UR33, UR6, UR4, 0x3 ;  /* 0x0000000406217291 */ /* 0x002fe2000f8e18ff */
[----:B--2---:R-:W-:Y:S11]  /*18f0*/  @P0 BRA `(.L_x_22) ;  /* 0x00000000000c0947 */ /* 0x004ff60003800000 */
[----:B------:R-:W-:Y:S04]  /*1900*/  SHF.L.U32 R4, R15, 0x1f, RZ ;  /* 0x0000001f0f047819 */ /* 0x000fe800000006ff */
[----:B------:R-:W2:Y:S02]  /*1910*/  SYNCS.PHASECHK.TRANS64.TRYWAIT P0, [UR33+0x90], R4 ;  /* 0x00009004ff0075a7 */ /* 0x000ea40008001121 */
[----:B--2---:R-:W-:Y:S05]  /*1920*/  @!P0 BRA `(.L_x_23) ;  /* 0x0000005c00048947 */ /* 0x004fea0003800000 */
.L_x_22:
[----:B------:R2:W-:Y:S01]  /*1930*/  @!P5 SYNCS.ARRIVE.TRANS64 RZ, [UR33], R3 ;  /* 0x00000003ffffd9a7 */ /* 0x0005e20008000021 */
[----:B------:R-:W-:Y:S04]  /*1940*/  BSSY.RECONVERGENT B0, `(.L_x_24) ;  /* 0x0000003000007945 */ /* 0x000fe80003800200 */
[----:B------:R-:W-:Y:S05]  /*1950*/  @P4 BRA `(.L_x_25) ;  /* 0x0000000000044947 */ /* 0x000fea0003800000 */
[----:B------:R-:W-:Y:S05]  /*1960*/  BPT.TRAP 0x1 ;  /* 0x000000040000795c */ /* 0x000fea0000300000 */
.L_x_25:
[----:B------:R-:W-:Y:S05]  /*1970*/  BSYNC.RECONVERGENT B0 ;  /* 0x0000000000007941 */ /* 0x000fea0003800200 */
.L_x_24:
[----:B------:R-:W-:Y:S02]  /*1980*/  UIADD3 UR13, UPT, UPT, UR6, 0x1, URZ ;  /* 0x00000001060d7890 */ /* 0x000fe4000fffe0ff */
[----:B------:R-:W-:Y:S02]  /*1990*/  UIADD3 UR18, UP1, UPT, UR24, 0x80, URZ ;  /* 0x0000008018127890 */ /* 0x000fe4000ff3e0ff */
[----:B------:R-:W-:Y:S02]  /*19a0*/  UISETP.NE.AND UP0, UPT, UR13, 0x12, UPT ;  /* 0x000000120d00788c */ /* 0x000fe4000bf05270 */
[----:B------:R-:W-:Y:S02]  /*19b0*/  ULEA UR32, UR6, UR4, 0xd ;  /* 0x0000000406207291 */ /* 0x000fe4000f8e68ff */
[----:B------:R-:W-:Y:S02]  /*19c0*/  USEL UR9, URZ, 0x1, UP0 ;  /* 0x00000001ff097887 */ /* 0x000fe40008000000 */
[----:B------:R-:W-:Y:S02]  /*19d0*/  USEL UR13, UR13, URZ, UP0 ;  /* 0x000000ff0d0d7287 */ /* 0x000fe40008000000 */
[----:B------:R-:W-:Y:S02]  /*19e0*/  USHF.L.U32 UR34, UR16, 0x5, URZ ;  /* 0x0000000510227899 */ /* 0x000fe400080006ff */
[----:B------:R-:W-:Y:S01]  /*19f0*/  ULEA UR8, UR13, UR4, 0x3 ;  /* 0x000000040d087291 */ /* 0x000fe2000f8e18ff */
[----:B------:R-:W-:Y:S01]  /*1a00*/  LOP3.LUT R15, R15, UR9, RZ, 0x3c, !PT ;  /* 0x000000090f0f7c12 */ /* 0x000fe2000f8e3cff */
[----:B------:R-:W-:Y:S02]  /*1a10*/  UIADD3.X UR19, UPT, UPT, URZ, UR25, URZ, UP1, !UPT ;  /* 0x00000019ff137290 */ /* 0x000fe40008ffe4ff */
[----:B------:R-:W-:Y:S01]  /*1a20*/  UIADD3 UR32, UPT, UPT, UR32, 0x6400, URZ ;  /* 0x0000640020207890 */ /* 0x000fe2000fffe0ff */
[----:B-1----:R-:W-:Y:S01]  /*1a30*/  SHF.L.U32 R2, R15, 0x1f, RZ ;  /* 0x0000001f0f027819 */ /* 0x002fe200000006ff */
[----:B------:R-:W-:Y:S02]  /*1a40*/  UIMAD UR5, UR6, 0xc00, UR4 ;  /* 0x00000c00060578a4 */ /* 0x000fe4000f8e0204 */
[----:B------:R-:W-:Y:S01]  /*1a50*/  UIADD3 UR26, UP0, UPT, UR24, 0x180, URZ ;  /* 0x00000180181a7890 */ /* 0x000fe2000ff1e0ff */
[----:B------:R1:W1:Y:S01]  /*1a60*/  SYNCS.PHASECHK.TRANS64.TRYWAIT P0, [UR8+0x90], R2 ;  /* 0x00009002ff0075a7 */ /* 0x0002620008001108 */
[----:B------:R-:W-:Y:S01]  /*1a70*/  UMOV UR28, 0x0 ;  /* 0x00000000001c7882 */ /* 0x000fe20000000000 */
[----:B------:R-:W-:Y:S01]  /*1a80*/  UMOV UR29, 0x10000000 ;  /* 0x10000000001d7882 */ /* 0x000fe20000000000 */
[----:B------:R-:W-:Y:S01]  /*1a90*/  UIADD3 UR8, UPT, UPT, UR5, 0x2a400, URZ ;  /* 0x0002a40005087890 */ /* 0x000fe2000fffe0ff */
[----:B------:R1:W-:Y:S01]  /*1aa0*/  UTMALDG.3D [UR32], [UR18], desc[UR28] ;  /* 0x00001c20120075b4 */ /* 0x0003e20008011000 */
[----:B------:R-:W-:Y:S02]  /*1ab0*/  UIADD3.X UR27, UPT, UPT, URZ, UR25, URZ, UP0, !UPT ;  /* 0x00000019ff1b7290 */ /* 0x000fe400087fe4ff */
[----:B------:R-:W-:Y:S01]  /*1ac0*/  UIADD3 UR16, UPT, UPT, UR16, 0x1, URZ ;  /* 0x0000000110107890 */ /* 0x000fe2000fffe0ff */
[----:B------:R-:W-:Y:S01]  /*1ad0*/  UMOV UR12, UR36 ;  /* 0x00000024000c7c82 */ /* 0x000fe20008000000 */
[----:B------:R-:W-:Y:S01]  /*1ae0*/  UMOV UR9, UR33 ;  /* 0x0000002100097c82 */ /* 0x000fe20008000000 */
[----:B------:R-:W-:Y:S01]  /*1af0*/  UMOV UR10, UR34 ;  /* 0x00000022000a7c82 */ /* 0x000fe20008000000 */
[----:B------:R-:W-:Y:S03]  /*1b00*/  UISETP.NE.AND UP0, UPT, UR16, UR7, UPT ;  /* 0x000000071000728c */ /* 0x000fe6000bf05270 */
[----:B------:R1:W-:Y:S01]  /*1b10*/  UTMALDG.3D [UR8], [UR26], desc[UR28] ;  /* 0x00001c081a0075b4 */ /* 0x0003e20008011000 */
[----:B------:R-:W-:Y:S01]  /*1b20*/  UMOV UR23, UR7 ;  /* 0x0000000700177c82 */ /* 0x000fe20008000000 */
[----:B------:R-:W-:Y:S04]  /*1b30*/  UMOV UR6, UR13 ;  /* 0x0000000d00067c82 */ /* 0x000fe80008000000 */
[----:B------:R-:W-:Y:S05]  /*1b40*/  BRA.U UP0, `(.L_x_26) ;  /* 0xfffffffd00607547 */ /* 0x000fea000b83ffff */
.L_x_21:
[----:B------:R-:W-:Y:S01]  /*1b50*/  ULEA UR5, UR13, UR4, 0x3 ;  /* 0x000000040d057291 */ /* 0x000fe2000f8e18ff */
[----:B-1----:R-:W-:Y:S01]  /*1b60*/  SHF.L.U32 R2, R15, 0x1f, RZ ;  /* 0x0000001f0f027819 */ /* 0x002fe200000006ff */
[----:B------:R-:W-:Y:S01]  /*1b70*/  @!P1 SYNCS.ARRIVE.TRANS64.A1T0 RZ, [UR4+0x148], RZ ;  /* 0x000148ffffff99a7 */ /* 0x000fe20008100004 */
[----:B------:R-:W-:-:S06]  /*1b80*/  UISETP.GT.AND UP0, UPT, UR22, UR21, UPT ;  /* 0x000000151600728c */ /* 0x000fcc000bf04270 */
[----:B--2---:R1:W2:Y:S03]  /*1b90*/  SYNCS.PHASECHK.TRANS64.TRYWAIT P0, [UR5+0x90], R2 ;  /* 0x00009002ff0075a7 */ /* 0x0042a60008001105 */
[----:B------:R-:W-:Y:S05]  /*1ba0*/  BRA.U !UP0, `(.L_x_27) ;  /* 0x0000000108ac7547 */ /* 0x000fea000b800000 */
[----:B------:R-:W-:Y:S01]  /*1bb0*/  UIADD3 UR26, UPT, UPT, UR14, UR23, URZ ;  /* 0x000000170e1a7290 */ /* 0x000fe2000fffe0ff */
[----:B------:R-:W-:-:S11]  /*1bc0*/  UMOV UR6, UR13 ;  /* 0x0000000d00067c82 */ /* 0x000fd60008000000 */
.L_x_32:
[----:B--2---:R-:W-:Y:S01]  /*1bd0*/  @!P5 MOV R3, 0x2c00 ;  /* 0x00002c000003d802 */ /* 0x004fe20000000f00 */
[----:B-1----:R-:W-:Y:S01]  /*1be0*/  ULEA UR17, UR6, UR4, 0x3 ;  /* 0x0000000406117291 */ /* 0x002fe2000f8e18ff */
[----:B--2---:R-:W-:Y:S11]  /*1bf0*/  @P0 BRA `(.L_x_28) ;  /* 0x00000000000c0947 */ /* 0x004ff60003800000 */
[----:B------:R-:W-:Y:S04]  /*1c00*/  SHF.L.U32 R4, R15, 0x1f, RZ ;  /* 0x0000001f0f047819 */ /* 0x000fe800000006ff */
[----:B------:R-:W2:Y:S02]  /*1c10*/  SYNCS.PHASECHK.TRANS64.TRYWAIT P0, [UR17+0x90], R4 ;  /* 0x00009004ff0075a7 */ /* 0x000ea40008001111 */
[----:B--2---:R-:W-:Y:S05]  /*1c20*/  @!P0 BRA `(.L_x_29) ;  /* 0x00000058005c8947 */ /* 0x004fea0003800000 */
.L_x_28:
[----:B------:R2:W-:Y:S01]  /*1c30*/  @!P5 SYNCS.ARRIVE.TRANS64 RZ, [UR17], R3 ;  /* 0x00000003ffffd9a7 */ /* 0x0005e20008000011 */
[----:B------:R-:W-:Y:S04]  /*1c40*/  BSSY.RECONVERGENT B0, `(.L_x_30) ;  /* 0x0000003000007945 */ /* 0x000fe80003800200 */
[----:B------:R-:W-:Y:S05]  /*1c50*/  @P4 BRA `(.L_x_31) ;  /* 0x0000000000044947 */ /* 0x000fea0003800000 */
[----:B------:R-:W-:Y:S05]  /*1c60*/  BPT.TRAP 0x1 ;  /* 0x000000040000795c */ /* 0x000fea0000300000 */
.L_x_31:
[----:B------:R-:W-:Y:S05]  /*1c70*/  BSYNC.RECONVERGENT B0 ;  /* 0x0000000000007941 */ /* 0x000fea0003800200 */
.L_x_30:
[----:B------:R-:W-:Y:S02]  /*1c80*/  UIADD3 UR13, UPT, UPT, UR6, 0x1, URZ ;  /* 0x00000001060d7890 */ /* 0x000fe4000fffe0ff */
[----:B------:R-:W-:Y:S02]  /*1c90*/  ULEA UR16, UR6, UR4, 0xd ;  /* 0x0000000406107291 */ /* 0x000fe4000f8e68ff */
[----:B------:R-:W-:Y:S02]  /*1ca0*/  UISETP.NE.AND UP0, UPT, UR13, 0x12, UPT ;  /* 0x000000120d00788c */ /* 0x000fe4000bf05270 */
[----:B------:R-:W-:Y:S02]  /*1cb0*/  UIADD3 UR32, UP1, UPT, UR24, 0x80, URZ ;  /* 0x0000008018207890 */ /* 0x000fe4000ff3e0ff */
[----:B------:R-:W-:Y:S02]  /*1cc0*/  USEL UR9, URZ, 0x1, UP0 ;  /* 0x00000001ff097887 */ /* 0x000fe40008000000 */
[----:B------:R-:W-:Y:S02]  /*1cd0*/  USEL UR13, UR13, URZ, UP0 ;  /* 0x000000ff0d0d7287 */ /* 0x000fe40008000000 */
[----:B------:R-:W-:Y:S02]  /*1ce0*/  USHF.L.U32 UR18, UR23, 0x5, URZ ;  /* 0x0000000517127899 */ /* 0x000fe400080006ff */
[----:B------:R-:W-:Y:S01]  /*1cf0*/  ULEA UR8, UR13, UR4, 0x3 ;  /* 0x000000040d087291 */ /* 0x000fe2000f8e18ff */
[----:B------:R-:W-:Y:S01]  /*1d00*/  LOP3.LUT R15, R15, UR9, RZ, 0x3c, !PT ;  /* 0x000000090f0f7c12 */ /* 0x000fe2000f8e3cff */
[----:B------:R-:W-:Y:S02]  /*1d10*/  UIADD3 UR16, UPT, UPT, UR16, 0x6400, URZ ;  /* 0x0000640010107890 */ /* 0x000fe4000fffe0ff */
[----:B------:R-:W-:Y:S01]  /*1d20*/  UIADD3.X UR33, UPT, UPT, URZ, UR25, URZ, UP1, !UPT ;  /* 0x00000019ff217290 */ /* 0x000fe20008ffe4ff */
[----:B-1----:R-:W-:Y:S01]  /*1d30*/  SHF.L.U32 R2, R15, 0x1f, RZ ;  /* 0x0000001f0f027819 */ /* 0x002fe200000006ff */
[----:B------:R-:W-:Y:S02]  /*1d40*/  UIMAD UR5, UR6, 0xc00, UR4 ;  /* 0x00000c00060578a4 */ /* 0x000fe4000f8e0204 */
[----:B------:R-:W-:Y:S01]  /*1d50*/  UIADD3 UR30, UP0, UPT, UR24, 0x180, URZ ;  /* 0x00000180181e7890 */ /* 0x000fe2000ff1e0ff */
[----:B------:R1:W1:Y:S01]  /*1d60*/  SYNCS.PHASECHK.TRANS64.TRYWAIT P0, [UR8+0x90], R2 ;  /* 0x00009002ff0075a7 */ /* 0x0002620008001108 */
[----:B------:R-:W-:Y:S01]  /*1d70*/  UIADD3 UR8, UPT, UPT, UR5, 0x2a400, URZ ;  /* 0x0002a40005087890 */ /* 0x000fe2000fffe0ff */
[----:B------:R-:W-:Y:S01]  /*1d80*/  UMOV UR28, 0x0 ;  /* 0x00000000001c7882 */ /* 0x000fe20000000000 */
[----:B------:R-:W-:Y:S01]  /*1d90*/  UMOV UR29, 0x10000000 ;  /* 0x10000000001d7882 */ /* 0x000fe20000000000 */
[----:B------:R-:W-:Y:S01]  /*1da0*/  UMOV UR19, UR35 ;  /* 0x0000002300137c82 */ /* 0x000fe20008000000 */
[----:B------:R-:W-:Y:S01]  /*1db0*/  UMOV UR20, UR36 ;  /* 0x0000002400147c82 */ /* 0x000fe20008000000 */
[----:B------:R-:W-:Y:S01]  /*1dc0*/  UIADD3.X UR31, UPT, UPT, URZ, UR25, URZ, UP0, !UPT ;  /* 0x00000019ff1f7290 */ /* 0x000fe200087fe4ff */
[----:B------:R1:W-:Y:S01]  /*1dd0*/  UTMALDG.3D [UR16], [UR32], desc[UR28] ;  /* 0x00001c10200075b4 */ /* 0x0003e20008011000 */
[----:B------:R-:W-:Y:S01]  /*1de0*/  UIADD3 UR23, UPT, UPT, UR23, 0x1, URZ ;  /* 0x0000000117177890 */ /* 0x000fe2000fffe0ff */
[----:B------:R-:W-:Y:S01]  /*1df0*/  UMOV UR12, UR36 ;  /* 0x00000024000c7c82 */ /* 0x000fe20008000000 */
[----:B------:R-:W-:Y:S01]  /*1e00*/  UMOV UR9, UR17 ;  /* 0x0000001100097c82 */ /* 0x000fe20008000000 */
[----:B------:R-:W-:Y:S01]  /*1e10*/  UMOV UR10, UR18 ;  /* 0x00000012000a7c82 */ /* 0x000fe20008000000 */
[----:B------:R-:W-:Y:S03]  /*1e20*/  UISETP.NE.AND UP0, UPT, UR23, UR26, UPT ;  /* 0x0000001a1700728c */ /* 0x000fe6000bf05270 */
[----:B------:R1:W-:Y:S01]  /*1e30*/  UTMALDG.3D [UR8], [UR30], desc[UR28] ;  /* 0x00001c081e0075b4 */ /* 0x0003e20008011000 */
[----:B------:R-:W-:Y:S05]  /*1e40*/  UMOV UR6, UR13 ;  /* 0x0000000d00067c82 */ /* 0x000fea0008000000 */
[----:B------:R-:W-:Y:S05]  /*1e50*/  BRA.U UP0, `(.L_x_32) ;  /* 0xfffffffd005c7547 */ /* 0x000fea000b83ffff */
.L_x_27:
[C---:B-1----:R-:W-:Y:S01]  /*1e60*/  LEA R2, R14.reuse, UR4, 0x3 ;  /* 0x000000040e027c11 */ /* 0x042fe2000f8e18ff */
[----:B------:R-:W-:Y:S01]  /*1e70*/  NOP ;  /* 0x0000000000007918 */ /* 0x000fe20000000000 */
[----:B--2---:R-:W-:Y:S02]  /*1e80*/  SHF.L.U32 R3, R13, 0x1f, RZ ;  /* 0x0000001f0d037819 */ /* 0x004fe400000006ff */
[----:B------:R-:W-:Y:S02]  /*1e90*/  LEA R4, R14, UR4, 0x4 ;  /* 0x000000040e047c11 */ /* 0x000fe4000f8e20ff */
[----:B------:R-:W1:Y:S02]  /*1ea0*/  SYNCS.PHASECHK.TRANS64.TRYWAIT P0, [R2+URZ+0x150], R3 ;  /* 0x00015003020075a7 */ /* 0x000e6400080011ff */
[----:B-1----:R-:W-:Y:S05]  /*1eb0*/  @!P0 BRA `(.L_x_33) ;  /* 0x0000005400d08947 */ /* 0x002fea0003800000 */
.L_x_122:
[----:B------:R-:W2:Y:S01]  /*1ec0*/  LDS.128 R4, [R4+0x1e0] ;  /* 0x0001e00004047984 */ /* 0x000ea20000000c00 */
[----:B---3--:R-:W-:Y:S01]  /*1ed0*/  ISETP.GE.AND P0, PT, R60, 0x1, PT ;  /* 0x000000013c00780c */ /* 0x008fe20003f06270 */
[----:B-1----:R-:W-:Y:S01]  /*1ee0*/  VIADD R2, R2, 0x160 ;  /* 0x0000016002027836 */ /* 0x002fe20000000000 */
[----:B------:R-:W-:Y:S01]  /*1ef0*/  @!PT LDS RZ, [RZ] ;  /* 0x00000000fffff984 */ /* 0x000fe20000000800 */
[----:B------:R-:W-:Y:S01]  /*1f00*/  @!PT LDS RZ, [RZ] ;  /* 0x00000000fffff984 */ /* 0x000fe20000000800 */
[----:B------:R-:W-:Y:S01]  /*1f10*/  @!PT LDS RZ, [RZ] ;  /* 0x00000000fffff984 */ /* 0x000fe20000000800 */
[----:B------:R-:W-:Y:S01]  /*1f20*/  @!PT LDS RZ, [RZ] ;  /* 0x00000000fffff984 */ /* 0x000fe20000000800 */
[----:B------:R1:W-:Y:S06]  /*1f30*/  MEMBAR.ALL.CTA ;  /* 0x0000000000007992 */ /* 0x0003ec0000008000 */
[----:B-1----:R-:W1:Y:S01]  /*1f40*/  FENCE.VIEW.ASYNC.S ;  /* 0x00000000000073c6 */ /* 0x002e620000000000 */
[----:B------:R-:W-:-:S04]  /*1f50*/  PRMT R2, RZ, 0x654, R2 ;  /* 0x00000654ff027816 */ /* 0x000fc80000000002 */
[----:B-1----:R1:W-:Y:S01]  /*1f60*/  SYNCS.ARRIVE.TRANS64.RED.A1T0 RZ, [R2+URZ], RZ ;  /* 0x000000ff02ff79a7 */ /* 0x0023e200081004ff */
[----:B--2---:R-:W-:-:S13]  /*1f70*/  LOP3.LUT P2, RZ, R6, 0x1, RZ, 0xc0, !PT ;  /* 0x0000000106ff7812 */ /* 0x004fda000784c0ff */
[----:B------:R-:W-:Y:S01]  /*1f80*/  @P2 SHF.R.U32.HI R3, RZ, 0x10, R5 ;  /* 0x00000010ff032819 */ /* 0x000fe20000011605 */
[----:B------:R-:W-:Y:S01]  /*1f90*/  VOTEU.ANY UP0, P2 ;  /* 0x0000000000ff7886 */ /* 0x000fe20001000100 */
[----:B------:R-:W-:Y:S02]  /*1fa0*/  @P2 MOV R10, R4 ;  /* 0x00000004000a2202 */ /* 0x000fe40000000f00 */
[----:B------:R-:W-:Y:S02]  /*1fb0*/  @P2 R2UR.BROADCAST UR5, R3 ;  /* 0x00000000030522ca */ /* 0x000fe400008e0000 */
[----:B------:R-:W-:-:S11]  /*1fc0*/  @P2 LOP3.LUT R9, R5, 0xffff, RZ, 0xc0, !PT ;  /* 0x0000ffff05092812 */ /* 0x000fd600078ec0ff */
[----:B------:R-:W-:Y:S01]  /*1fd0*/  @UP0 UMOV UR36, UR5 ;  /* 0x0000000500240c82 */ /* 0x000fe20008000000 */
[----:B-1----:R-:W-:Y:S05]  /*1fe0*/  @!P0 BRA `(.L_x_34) ;  /* 0x0000000000b88947 */ /* 0x002fea0003800000 */
[----:B------:R-:W4:Y:S01]  /*1ff0*/  LDC.64 R4, c[0x0][0xb18] ;  /* 0x0002c600ff047b82 */ /* 0x000f220000000a00 */
[----:B------:R-:W-:-:S07]  /*2000*/  ISETP.NE.AND P3, PT, R60, 0x1, PT ;  /* 0x000000013c00780c */ /* 0x000fce0003f65270 */
[----:B------:R-:W1:Y:S08]  /*2010*/  LDC.64 R6, c[0x0][0xb10] ;  /* 0x0002c400ff067b82 */ /* 0x000e700000000a00 */
[----:B------:R-:W2:Y:S08]  /*2020*/  LDC R16, c[0x0][0xb20] ;  /* 0x0002c800ff107b82 */ /* 0x000eb00000000800 */
[----:B------:R-:W3:Y:S01]  /*2030*/  LDC R17, c[0x0][0xb0c] ;  /* 0x0002c300ff117b82 */ /* 0x000ee20000000800 */
[----:B----4-:R-:W-:Y:S01]  /*2040*/  IMAD.HI.U32 R19, R0, R5, RZ ;  /* 0x0000000500137227 */ /* 0x010fe200078e00ff */
[----:B------:R-:W-:-:S03]  /*2050*/  ISETP.NE.AND P0, PT, R4, 0x1, PT ;  /* 0x000000010400780c */ /* 0x000fc60003f05270 */
[----:B------:R-:W-:-:S03]  /*2060*/  IMAD.HI.U32 R5, R9, R5, RZ ;  /* 0x0000000509057227 */ /* 0x000fc600078e00ff */
[----:B------:R-:W4:Y:S01]  /*2070*/  LDC.64 R2, c[0x0][0xb28] ;  /* 0x0002ca00ff027b82 */ /* 0x000f220000000a00 */
[----:B-1----:R-:W-:-:S04]  /*2080*/  IMAD.HI.U32 R20, R8, R6, RZ ;  /* 0x0000000608147227 */ /* 0x002fc800078e00ff */
[----:B------:R-:W-:Y:S01]  /*2090*/  IMAD.HI.U32 R21, R10, R6, RZ ;  /* 0x000000060a157227 */ /* 0x000fe200078e00ff */
[----:B------:R-:W-:Y:S02]  /*20a0*/  SHF.R.U32.HI R20, RZ, R7, R20 ;  /* 0x00000007ff147219 */ /* 0x000fe40000011614 */
[-C--:B--2---:R-:W-:Y:S02]  /*20b0*/  SHF.R.U32.HI R19, RZ, R16.reuse, R19 ;  /* 0x00000010ff137219 */ /* 0x084fe40000011613 */
[----:B------:R-:W-:Y:S02]  /*20c0*/  SHF.R.U32.HI R5, RZ, R16, R5 ;  /* 0x00000010ff057219 */ /* 0x000fe40000011605 */
[----:B------:R-:W-:Y:S02]  /*20d0*/  SEL R19, R0, R19, !P0 ;  /* 0x0000001300137207 */ /* 0x000fe40004000000 */
[----:B------:R-:W-:Y:S02]  /*20e0*/  SHF.R.U32.HI R21, RZ, R7, R21 ;  /* 0x00000007ff157219 */ /* 0x000fe40000011615 */
[----:B---3--:R-:W-:-:S02]  /*20f0*/  ISETP.NE.AND P1, PT, R17, 0x1, PT ;  /* 0x000000011100780c */ /* 0x008fc40003f25270 */
[----:B------:R-:W-:Y:S02]  /*2100*/  SEL R5, R9, R5, !P0 ;  /* 0x0000000509057207 */ /* 0x000fe40004000000 */
[----:B------:R-:W-:Y:S02]  /*2110*/  SEL R20, R8, R20, !P1 ;  /* 0x0000001408147207 */ /* 0x000fe40004800000 */
[----:B------:R-:W-:Y:S01]  /*2120*/  SEL R21, R10, R21, !P1 ;  /* 0x000000150a157207 */ /* 0x000fe20004800000 */
[----:B----4-:R-:W-:-:S04]  /*2130*/  IMAD.HI.U32 R18, R19, R2, RZ ;  /* 0x0000000213127227 */ /* 0x010fc800078e00ff */
        /* <DEDUP_REMOVED lines=10> */
[----:B------:R-:W-:-:S04]  /*21e0*/  @!P0 IMAD.HI.U32 R7, R21, R2, RZ ;  /* 0x0000000215078227 */ /* 0x000fc800078e00ff */
[----:B------:R-:W-:Y:S01]  /*21f0*/  IMAD.MOV R2, RZ, RZ, -R6 ;  /* 0x000000ffff027224 */ /* 0x000fe200078e0a06 */
[----:B------:R-:W-:Y:S02]  /*2200*/  @!P0 SHF.R.U32.HI R3, RZ, R3, R7 ;  /* 0x00000003ff038219 */ /* 0x000fe40000011607 */
[----:B------:R-:W-:Y:S01]  /*2210*/  IADD3 R7, PT, PT, -R5, RZ, RZ ;  /* 0x000000ff05077210 */ /* 0x000fe20007ffe1ff */
[----:B------:R-:W-:Y:S01]  /*2220*/  IMAD R2, R60, R2, R5 ;  /* 0x000000023c027224 */ /* 0x000fe200078e0205 */
        /* <DEDUP_REMOVED lines=10> */
.L_x_34:
[----:B------:R-:W1:Y:S02]  /*22d0*/  LDCU UR5, c[0x0][0xb30] ;  /* 0x00016600ff0577ac */ /* 0x000e640008000800 */
[----:B-1----:R-:W-:-:S09]  /*22e0*/  UISETP.NE.AND UP0, UPT, UR5, 0x1, UPT ;  /* 0x000000010500788c */ /* 0x002fd2000bf05270 */
[----:B------:R-:W-:Y:S05]  /*22f0*/  BRA.U UP0, `(.L_x_35) ;  /* 0x0000000100407547 */ /* 0x000fea000b800000 */
[----:B------:R-:W1:Y:S08]  /*2300*/  LDC.64 R4, c[0x0][0xb10] ;  /* 0x0002c400ff047b82 */ /* 0x000e700000000a00 */
[----:B------:R-:W2:Y:S08]  /*2310*/  LDC.64 R2, c[0x0][0xb18] ;  /* 0x0002c600ff027b82 */ /* 0x000eb00000000a00 */
[----:B------:R-:W3:Y:S08]  /*2320*/  LDC R6, c[0x0][0xb20] ;  /* 0x0002c800ff067b82 */ /* 0x000ef00000000800 */
[----:B------:R-:W4:Y:S01]  /*2330*/  LDC R7, c[0x0][0xb0c] ;  /* 0x0002c300ff077b82 */ /* 0x000f220000000800 */
[----:B-1----:R-:W-:-:S05]  /*2340*/  IMAD.HI.U32 R4, R10, R4, RZ ;  /* 0x000000040a047227 */ /* 0x002fca00078e00ff */
[----:B------:R-:W-:Y:S01]  /*2350*/  SHF.R.U32.HI R4, RZ, R5, R4 ;  /* 0x00000005ff047219 */ /* 0x000fe20000011604 */
[----:B--2---:R-:W-:Y:S01]  /*2360*/  IMAD.HI.U32 R3, R9, R3, RZ ;  /* 0x0000000309037227 */ /* 0x004fe200078e00ff */
[----:B------:R-:W-:-:S04]  /*2370*/  ISETP.NE.AND P0, PT, R2, 0x1, PT ;  /* 0x000000010200780c */ /* 0x000fc80003f05270 */
[----:B---3--:R-:W-:-:S04]  /*2380*/  SHF.R.U32.HI R3, RZ, R6, R3 ;  /* 0x00000006ff037219 */ /* 0x008fc80000011603 */
[----:B------:R-:W-:Y:S02]  /*2390*/  SEL R3, R9, R3, !P0 ;  /* 0x0000000309037207 */ /* 0x000fe40004000000 */
[----:B----4-:R-:W-:-:S04]  /*23a0*/  ISETP.NE.AND P1, PT, R7, 0x1, PT ;  /* 0x000000010700780c */ /* 0x010fc80003f25270 */
[----:B------:R-:W-:-:S05]  /*23b0*/  SEL R4, R10, R4, !P1 ;  /* 0x000000040a047207 */ /* 0x000fca0004800000 */
[----:B------:R-:W-:Y:S02]  /*23c0*/  IMAD.IADD R5, R3, 0x1, -R4 ;  /* 0x0000000103057824 */ /* 0x000fe400078e0a04 */
[----:B------:R-:W-:Y:S02]  /*23d0*/  IMAD.IADD R3, R4, 0x1, -R3 ;  /* 0x0000000104037824 */ /* 0x000fe400078e0a03 */
[----:B------:R-:W-:Y:S02]  /*23e0*/  IMAD R10, R5, R7, R10 ;  /* 0x00000007050a7224 */ /* 0x000fe400078e020a */
[----:B------:R-:W-:-:S07]  /*23f0*/  IMAD R9, R3, R2, R9 ;  /* 0x0000000203097224 */ /* 0x000fce00078e0209 */
.L_x_35:
[----:B------:R-:W-:Y:S01]  /*2400*/  VIADD R14, R14, 0x1 ;  /* 0x000000010e0e7836 */ /* 0x000fe20000000000 */
[----:B------:R-:W-:Y:S01]  /*2410*/  PLOP3.LUT P1, PT, PT, PT, PT, 0x80, 0x8 ;  /* 0x000000000008781c */ /* 0x000fe20003f2f070 */
[----:B------:R-:W-:Y:S02]  /*2420*/  IMAD.IADD R125, R10, 0x1, R123 ;  /* 0x000000010a7d7824 */ /* 0x000fe400078e027b */
[----:B------:R-:W-:Y:S01]  /*2430*/  IMAD.IADD R124, R9, 0x1, R122 ;  /* 0x00000001097c7824 */ /* 0x000fe200078e027a */
[----:B------:R-:W-:-:S04]  /*2440*/  ISETP.NE.AND P0, PT, R14, 0x2, PT ;  /* 0x000000020e00780c */ /* 0x000fc80003f05270 */
[----:B------:R-:W-:Y:S02]  /*2450*/  SEL R2, RZ, 0x1, P0 ;  /* 0x00000001ff027807 */ /* 0x000fe40000000000 */
[----:B------:R-:W-:Y:S02]  /*2460*/  SEL R14, R14, RZ, P0 ;  /* 0x000000ff0e0e7207 */ /* 0x000fe40000000000 */
[----:B------:R-:W-:Y:S01]  /*2470*/  LOP3.LUT R13, R13, R2, RZ, 0x3c, !PT ;  /* 0x000000020d0d7212 */ /* 0x000fe200078e3cff */
[----:B------:R-:W-:Y:S06]  /*2480*/  @P2 BRA `(.L_x_36) ;  /* 0xfffffff000982947 */ /* 0x000fec000383ffff */
[----:B------:R-:W-:Y:S01]  /*2490*/  UIADD3 UR4, UPT, UPT, UR4, 0x90, URZ ;  /* 0x0000009004047890 */ /* 0x000fe2000fffe0ff */
[----:B------:R-:W-:-:S03]  /*24a0*/  SHF.L.U32 R2, R15, 0x1f, RZ ;  /* 0x0000001f0f027819 */ /* 0x000fc600000006ff */
[----:B------:R-:W-:-:S09]  /*24b0*/  ULEA UR5, UR13, UR4, 0x3 ;  /* 0x000000040d057291 */ /* 0x000fd2000f8e18ff */
[----:B------:R-:W1:Y:S02]  /*24c0*/  SYNCS.PHASECHK.TRANS64.TRYWAIT P0, [UR5], R2 ;  /* 0x00000002ff0075a7 */ /* 0x000e640008001105 */
[----:B-1----:R-:W-:Y:S05]  /*24d0*/  @!P0 BRA `(.L_x_37) ;  /* 0x00000050005c8947 */ /* 0x002fea0003800000 */
.L_x_124:
[----:B------:R-:W-:-:S04]  /*24e0*/  UIADD3 UR6, UPT, UPT, UR13, 0x1, URZ ;  /* 0x000000010d067890 */ /* 0x000fc8000fffe0ff */
[----:B------:R-:W-:-:S04]  /*24f0*/  UISETP.NE.AND UP0, UPT, UR6, 0x12, UPT ;  /* 0x000000120600788c */ /* 0x000fc8000bf05270 */
[----:B------:R-:W-:Y:S02]  /*2500*/  USEL UR7, URZ, 0x1, UP0 ;  /* 0x00000001ff077887 */ /* 0x000fe40008000000 */
[----:B------:R-:W-:-:S04]  /*2510*/  USEL UR6, UR6, URZ, UP0 ;  /* 0x000000ff06067287 */ /* 0x000fc80008000000 */
[----:B------:R-:W-:Y:S01]  /*2520*/  ULEA UR5, UR6, UR4, 0x3 ;  /* 0x0000000406057291 */ /* 0x000fe2000f8e18ff */
[----:B-1----:R-:W-:-:S04]  /*2530*/  LOP3.LUT R2, R15, UR7, RZ, 0x3c, !PT ;  /* 0x000000070f027c12 */ /* 0x002fc8000f8e3cff */
[----:B------:R-:W-:-:S04]  /*2540*/  SHF.L.U32 R3, R2, 0x1f, RZ ;  /* 0x0000001f02037819 */ /* 0x000fc800000006ff */
[----:B------:R-:W1:Y:S02]  /*2550*/  SYNCS.PHASECHK.TRANS64.TRYWAIT P0, [UR5], R3 ;  /* 0x00000003ff0075a7 */ /* 0x000e640008001105 */
[----:B-1----:R-:W-:Y:S05]  /*2560*/  @!P0 BRA `(.L_x_38) ;  /* 0x0000005000508947 */ /* 0x002fea0003800000 */
.L_x_126:
[----:B------:R-:W-:-:S04]  /*2570*/  UIADD3 UR6, UPT, UPT, UR6, 0x1, URZ ;  /* 0x0000000106067890 */ /* 0x000fc8000fffe0ff */
[----:B------:R-:W-:-:S04]  /*2580*/  UISETP.NE.AND UP0, UPT, UR6, 0x12, UPT ;  /* 0x000000120600788c */ /* 0x000fc8000bf05270 */
[----:B------:R-:W-:Y:S02]  /*2590*/  USEL UR7, URZ, 0x1, UP0 ;  /* 0x00000001ff077887 */ /* 0x000fe40008000000 */
[----:B------:R-:W-:-:S04]  /*25a0*/  USEL UR6, UR6, URZ, UP0 ;  /* 0x000000ff06067287 */ /* 0x000fc80008000000 */
[----:B------:R-:W-:Y:S01]  /*25b0*/  ULEA UR5, UR6, UR4, 0x3 ;  /* 0x0000000406057291 */ /* 0x000fe2000f8e18ff */
[----:B------:R-:W-:-:S04]  /*25c0*/  LOP3.LUT R2, R2, UR7, RZ, 0x3c, !PT ;  /* 0x0000000702027c12 */ /* 0x000fc8000f8e3cff */
[----:B-1----:R-:W-:-:S04]  /*25d0*/  SHF.L.U32 R3, R2, 0x1f, RZ ;  /* 0x0000001f02037819 */ /* 0x002fc800000006ff */
[----:B------:R-:W1:Y:S02]  /*25e0*/  SYNCS.PHASECHK.TRANS64.TRYWAIT P0, [UR5], R3 ;  /* 0x00000003ff0075a7 */ /* 0x000e640008001105 */
[----:B-1----:R-:W-:Y:S05]  /*25f0*/  @!P0 BRA `(.L_x_39) ;  /* 0x0000005000448947 */ /* 0x002fea0003800000 */
.L_x_128:
        /* <DEDUP_REMOVED lines=9> */
.L_x_130:
        /* <DEDUP_REMOVED lines=9> */
.L_x_132:
        /* <DEDUP_REMOVED lines=9> */
.L_x_134:
        /* <DEDUP_REMOVED lines=9> */
.L_x_136:
        /* <DEDUP_REMOVED lines=9> */
.L_x_138:
        /* <DEDUP_REMOVED lines=9> */
.L_x_140:
        /* <DEDUP_REMOVED lines=9> */
.L_x_142:
        /* <DEDUP_REMOVED lines=9> */
.L_x_144:
        /* <DEDUP_REMOVED lines=9> */
.L_x_146:
        /* <DEDUP_REMOVED lines=9> */
.L_x_148:
        /* <DEDUP_REMOVED lines=9> */
.L_x_150:
        /* <DEDUP_REMOVED lines=9> */
.L_x_152:
        /* <DEDUP_REMOVED lines=9> */
.L_x_154:
        /* <DEDUP_REMOVED lines=9> */
.L_x_156:
[----:B------:R-:W-:-:S04]  /*2de0*/  UIADD3 UR6, UPT, UPT, UR6, 0x1, URZ ;  /* 0x0000000106067890 */ /* 0x000fc8000fffe0ff */
[----:B------:R-:W-:-:S04]  /*2df0*/  UISETP.NE.AND UP0, UPT, UR6, 0x12, UPT ;  /* 0x000000120600788c */ /* 0x000fc8000bf05270 */
[----:B------:R-:W-:Y:S02]  /*2e00*/  USEL UR5, URZ, 0x1, UP0 ;  /* 0x00000001ff057887 */ /* 0x000fe40008000000 */
[----:B------:R-:W-:-:S04]  /*2e10*/  USEL UR6, UR6, URZ, UP0 ;  /* 0x000000ff06067287 */ /* 0x000fc80008000000 */
[----:B------:R-:W-:Y:S01]  /*2e20*/  ULEA UR6, UR6, UR4, 0x3 ;  /* 0x0000000406067291 */ /* 0x000fe2000f8e18ff */
[----:B------:R-:W-:-:S04]  /*2e30*/  LOP3.LUT R2, R2, UR5, RZ, 0x3c, !PT ;  /* 0x0000000502027c12 */ /* 0x000fc8000f8e3cff */
[----:B------:R-:W-:Y:S01]  /*2e40*/  SHF.L.U32 R2, R2, 0x1f, RZ ;  /* 0x0000001f02027819 */ /* 0x000fe200000006ff */
[----:B-1--4-:R-:W-:-:S07]  /*2e50*/  IMAD.U32 R0, RZ, RZ, UR6 ;  /* 0x00000006ff007e24 */ /* 0x012fce000f8e00ff */
.L_x_54:
[----:B-1----:R1:W2:Y:S02]  /*2e60*/  SYNCS.PHASECHK.TRANS64.TRYWAIT P0, [R0+URZ], R2 ;  /* 0x00000002000075a7 */ /* 0x0022a400080011ff */
[----:B--2---:R-:W-:Y:S05]  /*2e70*/  @!P0 NANOSLEEP.SYNCS 0x989680 ;  /* 0x009896800000895d */ /* 0x004fea0003900000 */
[----:B------:R-:W2:Y:S02]  /*2e80*/  @!P0 SYNCS.PHASECHK.TRANS64 P0, [R0+URZ], R2 ;  /* 0x00000002000085a7 */ /* 0x000ea400080010ff */
[----:B--2---:R-:W-:Y:S05]  /*2e90*/  @P0 EXIT ;  /* 0x000000000000094d */ /* 0x004fea0003800000 */
[----:B------:R-:W-:Y:S05]  /*2ea0*/  BRA `(.L_x_54) ;  /* 0xfffffffc00ec7947 */ /* 0x000fea000383ffff */
.L_x_18:
[----:B------:R-:W-:-:S04]  /*2eb0*/  UISETP.NE.AND UP1, UPT, UR38, URZ, UPT ;  /* 0x000000ff2600728c */ /* 0x000fc8000bf25270 */
[----:B------:R-:W-:-:S09]  /*2ec0*/  UISETP.NE.OR UP1, UPT, UR8, 0x1, UP1 ;  /* 0x000000010800788c */ /* 0x000fd20008f25670 */
[----:B------:R-:W-:Y:S05]  /*2ed0*/  BRA.U UP1, `(.L_x_55) ;  /* 0x0000000501487547 */ /* 0x000fea000b800000 */
[----:B------:R-:W-:Y:S01]  /*2ee0*/  ISETP.NE.AND P2, PT, R2, RZ, PT ;  /* 0x000000ff0200720c */ /* 0x000fe20003f45270 */
[----:B------:R-:W-:Y:S01]  /*2ef0*/  IMAD.MOV.U32 R12, RZ, RZ, 0x1 ;  /* 0x00000001ff0c7424 */ /* 0x000fe200078e00ff */
[----:B------:R-:W-:Y:S02]  /*2f00*/  CS2R R10, SRZ ;  /* 0x00000000000a7805 */ /* 0x000fe4000001ff00 */
[----:B------:R-:W-:Y:S01]  /*2f10*/  CS2R R8, SRZ ;  /* 0x0000000000087805 */ /* 0x000fe2000001ff00 */
[----:B------:R-:W-:Y:S01]  /*2f20*/  UMOV UR4, 0x400 ;  /* 0x0000040000047882 */ /* 0x000fe20000000000 */
[----:B------:R-:W-:Y:S01]  /*2f30*/  UMOV UR6, URZ ;  /* 0x000000ff00067c82 */ /* 0x000fe20008000000 */
[----:B------:R-:W-:-:S12]  /*2f40*/  ULEA UR38, UR38, UR4, 0x18 ;  /* 0x0000000426267291 */ /* 0x000fd8000f8ec0ff */
.L_x_59:
[----:B------:R-:W-:Y:S02]  /*2f50*/  LEA R0, R8, UR38, 0x3 ;  /* 0x0000002608007c11 */ /* 0x000fe4000f8e18ff */
[----:B------:R-:W-:-:S03]  /*2f60*/  SHF.L.U32 R4, R9, 0x1f, RZ ;  /* 0x0000001f09047819 */ /* 0x000fc600000006ff */
[----:B------:R-:W-:Y:S01]  /*2f70*/  VIADD R5, R0, 0x1c0 ;  /* 0x000001c000057836 */ /* 0x000fe20000000000 */
[----:B------:R-:W1:Y:S02]  /*2f80*/  SYNCS.PHASECHK.TRANS64.TRYWAIT P0, [R0+URZ+0x1b0], R4 ;  /* 0x0001b004000075a7 */ /* 0x000e6400080011ff */
[----:B-1----:R-:W-:Y:S05]  /*2f90*/  @!P0 BRA `(.L_x_56) ;  /* 0x0000004c00448947 */ /* 0x002fea0003800000 */
.L_x_157:
[----:B------:R-:W-:Y:S01]  /*2fa0*/  ULEA UR5, UR6, UR38, 0x3 ;  /* 0x0000002606057291 */ /* 0x000fe2000f8e18ff */
[----:B-1----:R-:W-:Y:S01]  /*2fb0*/  PRMT R0, RZ, 0x654, R5 ;  /* 0x00000654ff007816 */ /* 0x002fe20000000005 */
[----:B------:R-:W-:Y:S01]  /*2fc0*/  @!P2 IMAD.MOV.U32 R4, RZ, RZ, 0x10 ;  /* 0x00000010ff04a424 */ /* 0x000fe200078e00ff */
[----:B------:R-:W-:Y:S01]  /*2fd0*/  SHF.L.U32 R5, R12, 0x1f, RZ ;  /* 0x0000001f0c057819 */ /* 0x000fe200000006ff */
[----:B------:R-:W-:Y:S01]  /*2fe0*/  UIADD3 UR4, UPT, UPT, UR5, 0x150, URZ ;  /* 0x0000015005047890 */ /* 0x000fe2000fffe0ff */
[----:B------:R1:W-:Y:S05]  /*2ff0*/  SYNCS.ARRIVE.TRANS64.RED.A1T0 RZ, [R0+URZ], RZ ;  /* 0x000000ff00ff79a7 */ /* 0x0003ea00081004ff */
[----:B------:R-:W-:Y:S01]  /*3000*/  IMAD.U32 R6, RZ, RZ, UR4 ;  /* 0x00000004ff067e24 */ /* 0x000fe2000f8e00ff */
[----:B------:R-:W2:Y:S04]  /*3010*/  SYNCS.PHASECHK.TRANS64.TRYWAIT P0, [UR5+0x160], R5 ;  /* 0x00016005ff0075a7 */ /* 0x000ea80008001105 */
[----:B------:R-:W-:Y:S01]  /*3020*/  PRMT R6, R2, 0x654, R6 ;  /* 0x0000065402067816 */ /* 0x000fe20000000006 */
[----:B-12---:R-:W-:Y:S06]  /*3030*/  @!P0 BRA `(.L_x_57) ;  /* 0x0000004c00308947 */ /* 0x006fec0003800000 */
.L_x_159:
[----:B------:R-:W-:Y:S01]  /*3040*/  ULEA UR4, UR6, UR38, 0x4 ;  /* 0x0000002606047291 */ /* 0x000fe2000f8e20ff */
[----:B------:R-:W-:Y:S01]  /*3050*/  SEL R3, R6, R3, !P2 ;  /* 0x0000000306037207 */ /* 0x000fe20005000000 */
[----:B------:R-:W-:Y:S01]  /*3060*/  UIADD3 UR5, UPT, UPT, UR5, 0x150, URZ ;  /* 0x0000015005057890 */ /* 0x000fe2000fffe0ff */
[----:B-1----:R-:W-:Y:S01]  /*3070*/  LEA R0, R11, UR38, 0x3 ;  /* 0x000000260b007c11 */ /* 0x002fe2000f8e18ff */
[----:B------:R-:W-:Y:S01]  /*3080*/  UIADD3 UR4, UPT, UPT, UR4, 0x1e0, URZ ;  /* 0x000001e004047890 */ /* 0x000fe2000fffe0ff */
[----:B------:R1:W-:Y:S01]  /*3090*/  @!P2 SYNCS.ARRIVE.TRANS64.RED RZ, [R3+URZ], R4 ;  /* 0x0000000403ffa9a7 */ /* 0x0003e200080004ff */
[----:B------:R-:W-:Y:S01]  /*30a0*/  UIADD3 UR6, UPT, UPT, UR6, 0x1, URZ ;  /* 0x0000000106067890 */ /* 0x000fe2000fffe0ff */
[----:B------:R-:W-:-:S03]  /*30b0*/  VIADD R8, R8, 0x1 ;  /* 0x0000000108087836 */ /* 0x000fc60000000000 */
[----:B------:R-:W-:Y:S02]  /*30c0*/  UISETP.NE.AND UP0, UPT, UR6, 0x2, UPT ;  /* 0x000000020600788c */ /* 0x000fe4000bf05270 */
[----:B------:R-:W-:Y:S01]  /*30d0*/  ISETP.NE.AND P0, PT, R8, 0x2, PT ;  /* 0x000000020800780c */ /* 0x000fe20003f05270 */
[----:B------:R-:W-:Y:S06]  /*30e0*/  UGETNEXTWORKID.BROADCAST [UR4], [UR5] ;  /* 0x00000000040073ca */ /* 0x000fec0008000100 */
[----:B------:R-:W-:Y:S02]  /*30f0*/  USEL UR4, URZ, 0x1, UP0 ;  /* 0x00000001ff047887 */ /* 0x000fe40008000000 */
[----:B------:R-:W-:-:S04]  /*3100*/  USEL UR6, UR6, URZ, UP0 ;  /* 0x000000ff06067287 */ /* 0x000fc80008000000 */
[----:B------:R-:W-:Y:S02]  /*3110*/  LOP3.LUT R12, R12, UR4, RZ, 0x3c, !PT ;  /* 0x000000040c0c7c12 */ /* 0x000fe4000f8e3cff */
[----:B-1----:R-:W-:-:S04]  /*3120*/  SHF.L.U32 R4, R10, 0x1f, RZ ;  /* 0x0000001f0a047819 */ /* 0x002fc800000006ff */
[----:B------:R-:W1:Y:S02]  /*3130*/  SYNCS.PHASECHK.TRANS64.TRYWAIT P1, [R0+URZ+0x150], R4 ;  /* 0x00015004000075a7 */ /* 0x000e6400080211ff */
[----:B-1----:R-:W-:Y:S05]  /*3140*/  @!P1 BRA `(.L_x_58) ;  /* 0x0000004c00049947 */ /* 0x002fea0003800000 */
.L_x_160:
[C---:B-1----:R-:W-:Y:S01]  /*3150*/  LEA R4, R11.reuse, UR38, 0x4 ;  /* 0x000000260b047c11 */ /* 0x042fe2000f8e20ff */
[----:B------:R-:W-:Y:S01]  /*3160*/  VIADD R0, R0, 0x160 ;  /* 0x0000016000007836 */ /* 0x000fe20000000000 */
[----:B------:R-:W-:Y:S01]  /*3170*/  SEL R8, R8, RZ, P0 ;  /* 0x000000ff08087207 */ /* 0x000fe20000000000 */
[----:B------:R-:W-:-:S03]  /*3180*/  VIADD R11, R11, 0x1 ;  /* 0x000000010b0b7836 */ /* 0x000fc60000000000 */
[----:B------:R-:W1:Y:S01]  /*3190*/  LDS.128 R4, [R4+0x1e0] ;  /* 0x0001e00004047984 */ /* 0x000e620000000c00 */
[----:B------:R-:W-:Y:S02]  /*31a0*/  PRMT R0, RZ, 0x654, R0 ;  /* 0x00000654ff007816 */ /* 0x000fe40000000000 */
[C---:B------:R-:W-:Y:S01]  /*31b0*/  ISETP.NE.AND P1, PT, R11.reuse, 0x2, PT ;  /* 0x000000020b00780c */ /* 0x040fe20003f25270 */
[----:B------:R-:W-:Y:S01]  /*31c0*/  @!PT LDS RZ, [RZ] ;  /* 0x00000000fffff984 */ /* 0x000fe20000000800 */
[----:B------:R-:W-:Y:S01]  /*31d0*/  @!PT LDS RZ, [RZ] ;  /* 0x00000000fffff984 */ /* 0x000fe20000000800 */
[----:B------:R-:W-:Y:S01]  /*31e0*/  @!PT LDS RZ, [RZ] ;  /* 0x00000000fffff984 */ /* 0x000fe20000000800 */
[----:B------:R-:W-:Y:S01]  /*31f0*/  @!PT LDS RZ, [RZ] ;  /* 0x00000000fffff984 */ /* 0x000fe20000000800 */
[----:B------:R2:W-:Y:S06]  /*3200*/  MEMBAR.ALL.CTA ;  /* 0x0000000000007992 */ /* 0x0005ec0000008000 */
[----:B--2---:R-:W2:Y:S01]  /*3210*/  FENCE.VIEW.ASYNC.S ;  /* 0x00000000000073c6 */ /* 0x004ea20000000000 */
[----:B------:R-:W-:Y:S01]  /*3220*/  SEL R11, R11, RZ, P1 ;  /* 0x000000ff0b0b7207 */ /* 0x000fe20000800000 */
[----:B--2---:R2:W-:Y:S01]  /*3230*/  SYNCS.ARRIVE.TRANS64.RED.A1T0 RZ, [R0+URZ], RZ ;  /* 0x000000ff00ff79a7 */ /* 0x0045e200081004ff */
[----:B-1----:R-:W-:-:S02]  /*3240*/  LOP3.LUT P3, RZ, R6, 0x1, RZ, 0xc0, !PT ;  /* 0x0000000106ff7812 */ /* 0x002fc4000786c0ff */
[----:B------:R-:W-:-:S04]  /*3250*/  SEL R4, RZ, 0x1, P1 ;  /* 0x00000001ff047807 */ /* 0x000fc80000800000 */
[----:B------:R-:W-:Y:S02]  /*3260*/  LOP3.LUT R10, R10, R4, RZ, 0x3c, !PT ;  /* 0x000000040a0a7212 */ /* 0x000fe400078e3cff */
[----:B--2---:R-:W-:-:S04]  /*3270*/  SEL R0, RZ, 0x1, P0 ;  /* 0x00000001ff007807 */ /* 0x004fc80000000000 */
[----:B------:R-:W-:Y:S01]  /*3280*/  LOP3.LUT R9, R9, R0, RZ, 0x3c, !PT ;  /* 0x0000000009097212 */ /* 0x000fe200078e3cff */
[----:B------:R-:W-:Y:S06]  /*3290*/  @P3 BRA `(.L_x_59) ;  /* 0xfffffffc002c3947 */ /* 0x000fec000383ffff */
[----:B------:R-:W-:Y:S01]  /*32a0*/  ULEA UR5, UR6, UR38, 0x3 ;  /* 0x0000002606057291 */ /* 0x000fe2000f8e18ff */
[----:B------:R-:W-:-:S08]  /*32b0*/  SHF.L.U32 R2, R12, 0x1f, RZ ;  /* 0x0000001f0c027819 */ /* 0x000fd000000006ff */
[----:B------:R-:W1:Y:S02]  /*32c0*/  SYNCS.PHASECHK.TRANS64 P0, [UR5+0x160], R2 ;  /* 0x00016002ff0075a7 */ /* 0x000e640008001005 */
[----:B-1----:R-:W-:Y:S05]  /*32d0*/  @P0 BRA `(.L_x_60) ;  /* 0x0000000000080947 */ /* 0x002fea0003800000 */
[----:B------:R-:W1:Y:S02]  /*32e0*/  SYNCS.PHASECHK.TRANS64.TRYWAIT P0, [UR5+0x160], R2 ;  /* 0x00016002ff0075a7 */ /* 0x000e640008001105 */
[----:B-1----:R-:W-:Y:S05]  /*32f0*/  @!P0 BRA `(.L_x_61) ;  /* 0x0000004800ac8947 */ /* 0x002fea0003800000 */
.L_x_60:
[----:B------:R-:W-:-:S04]  /*3300*/  UIADD3 UR4, UPT, UPT, UR6, 0x1, URZ ;  /* 0x0000000106047890 */ /* 0x000fc8000fffe0ff */
[----:B------:R-:W-:-:S04]  /*3310*/  UISETP.NE.AND UP0, UPT, UR4, 0x2, UPT ;  /* 0x000000020400788c */ /* 0x000fc8000bf05270 */
[----:B------:R-:W-:Y:S02]  /*3320*/  USEL UR7, URZ, 0x1, UP0 ;  /* 0x00000001ff077887 */ /* 0x000fe40008000000 */
[----:B------:R-:W-:-:S04]  /*3330*/  USEL UR4, UR4, URZ, UP0 ;  /* 0x000000ff04047287 */ /* 0x000fc80008000000 */
[----:B------:R-:W-:Y:S01]  /*3340*/  ULEA UR4, UR4, UR38, 0x3 ;  /* 0x0000002604047291 */ /* 0x000fe2000f8e18ff */
[----:B-1----:R-:W-:-:S04]  /*3350*/  LOP3.LUT R2, R12, UR7, RZ, 0x3c, !PT ;  /* 0x000000070c027c12 */ /* 0x002fc8000f8e3cff */
[----:B------:R-:W-:-:S04]  /*3360*/  SHF.L.U32 R0, R2, 0x1f, RZ ;  /* 0x0000001f02007819 */ /* 0x000fc800000006ff */
[----:B------:R-:W1:Y:S02]  /*3370*/  SYNCS.PHASECHK.TRANS64 P0, [UR4+0x160], R0 ;  /* 0x00016000ff0075a7 */ /* 0x000e640008001004 */
[----:B-1----:R-:W-:Y:S05]  /*3380*/  @P0 EXIT ;  /* 0x000000000000094d */ /* 0x002fea0003800000 */
[----:B------:R-:W-:Y:S02]  /*3390*/  SHF.L.U32 R2, R2, 0x1f, RZ ;  /* 0x0000001f02027819 */ /* 0x000fe400000006ff */
[----:B------:R-:W-:-:S07]  /*33a0*/  MOV R0, UR4 ;  /* 0x0000000400007c02 */ /* 0x000fce0008000f00 */
.L_x_62:
[----:B-1----:R1:W2:Y:S02]  /*33b0*/  SYNCS.PHASECHK.TRANS64.TRYWAIT P0, [R0+URZ+0x160], R2 ;  /* 0x00016002000075a7 */ /* 0x0022a400080011ff */
[----:B--2---:R-:W-:Y:S05]  /*33c0*/  @!P0 NANOSLEEP.SYNCS 0x989680 ;  /* 0x009896800000895d */ /* 0x004fea0003900000 */
[----:B------:R-:W2:Y:S02]  /*33d0*/  @!P0 SYNCS.PHASECHK.TRANS64 P0, [R0+URZ+0x160], R2 ;  /* 0x00016002000085a7 */ /* 0x000ea400080010ff */
[----:B--2---:R-:W-:Y:S05]  /*33e0*/  @P0 EXIT ;  /* 0x000000000000094d */ /* 0x004fea0003800000 */
[----:B------:R-:W-:Y:S05]  /*33f0*/  BRA `(.L_x_62) ;  /* 0xfffffffc00ec7947 */ /* 0x000fea000383ffff */
.L_x_55:
[----:B------:R-:W-:-:S09]  /*3400*/  UISETP.NE.AND UP1, UPT, UR8, URZ, UPT ;  /* 0x000000ff0800728c */ /* 0x000fd2000bf25270 */
[----:B------:R-:W-:Y:S05]  /*3410*/  BRA.U UP1, `(.L_x_63) ;  /* 0x0000000d017c7547 */ /* 0x000fea000b800000 */
[----:B------:R-:W-:Y:S01]  /*3420*/  UMOV UR4, 0x40 ;  /* 0x0000004000047882 */ /* 0x000fe20000000000 */
[----:B------:R-:W-:Y:S01]  /*3430*/  NOP ;  /* 0x0000000000007918 */ /* 0x000fe20000000000 */
[----:B------:R-:W-:Y:S01]  /*3440*/  ULEA UR4, UR38, UR4, 0x18 ;  /* 0x0000000426047291 */ /* 0x000fe2000f8ec0ff */
[----:B------:R-:W-:Y:S02]  /*3450*/  UMOV UR5, 0x400 ;  /* 0x0000040000057882 */ /* 0x000fe40000000000 */
[----:B------:R-:W-:-:S06]  /*3460*/  ULEA UR38, UR38, UR5, 0x18 ;  /* 0x0000000526267291 */ /* 0x000fcc000f8ec0ff */
[----:B------:R-:W1:Y:S02]  /*3470*/  LDS.U8 R0, [UR4+0x1c] ;  /* 0x00001c04ff007984 */ /* 0x000e640008000000 */
[----:B-1----:R-:W-:-:S13]  /*3480*/  ISETP.NE.AND P0, PT, R0, RZ, PT ;  /* 0x000000ff0000720c */ /* 0x002fda0003f05270 */
[----:B------:R-:W-:Y:S05]  /*3490*/  @P0 BRA `(.L_x_64) ;  /* 0x0000000000580947 */ /* 0x000fea0003800000 */
[----:B------:R-:W-:-:S13]  /*34a0*/  ELECT P0, URZ, PT ;  /* 0x0000000000ff782f */ /* 0x000fda0003800000 */
[----:B------:R-:W-:Y:S05]  /*34b0*/  @!P0 BRA `(.L_x_65) ;  /* 0x0000000000608947 */ /* 0x000fea0003800000 */
[----:B------:R-:W-:Y:S01]  /*34c0*/  UMOV UR5, 0x10 ;  /* 0x0000001000057882 */ /* 0x000fe20000000000 */
[----:B------:R-:W-:Y:S01]  /*34d0*/  HFMA2 R0, -RZ, RZ, 0, 5.9604644775390625e-08 ;  /* 0x00000001ff007431 */ /* 0x000fe200000001ff */
[----:B------:R-:W-:-:S03]  /*34e0*/  MOV R2, 0xffff ;  /* 0x0000ffff00027802 */ /* 0x000fc60000000f00 */
[----:B------:R-:W-:Y:S04]  /*34f0*/  DEPBAR.LE SB1, 0x36 ;  /* 0x00009d800000791a */ /* 0x000fe80000000000 */
[----:B------:R-:W1:Y:S02]  /*3500*/  UTCATOMSWS.FIND_AND_SET.ALIGN UP0, UR5, UR5 ;  /* 0x00000005000575e3 */ /* 0x000e640008000800 */
[----:B-1----:R-:W-:Y:S01]  /*3510*/  MOV R3, UR5 ;  /* 0x0000000500037c02 */ /* 0x002fe20008000f00 */
[----:B------:R-:W-:Y:S06]  /*3520*/  BRA.U UP0, `(.L_x_66) ;  /* 0x0000000100187547 */ /* 0x000fec000b800000 */
.L_x_67:
[----:B------:R-:W-:Y:S05]  /*3530*/  NANOSLEEP 0x64 ;  /* 0x000000640000795d */ /* 0x000fea0003800000 */
[----:B------:R-:W-:-:S05]  /*3540*/  UMOV UR5, 0x10 ;  /* 0x0000001000057882 */ /* 0x000fca0000000000 */
[----:B------:R-:W-:Y:S04]  /*3550*/  DEPBAR.LE SB1, 0x36 ;  /* 0x00009d800000791a */ /* 0x000fe80000000000 */
[----:B------:R-:W1:Y:S02]  /*3560*/  UTCATOMSWS.FIND_AND_SET.ALIGN UP0, UR5, UR5 ;  /* 0x00000005000575e3 */ /* 0x000e640008000800 */
[----:B-1----:R-:W-:Y:S01]  /*3570*/  MOV R3, UR5 ;  /* 0x0000000500037c02 */ /* 0x002fe20008000f00 */
[----:B------:R-:W-:Y:S05]  /*3580*/  BRA.U !UP0, `(.L_x_67) ;  /* 0xfffffffd08e87547 */ /* 0x000fea000b83ffff */
.L_x_66:
[-C--:B------:R-:W-:Y:S02]  /*3590*/  SHF.L.U32 R2, R2, R3.reuse, RZ ;  /* 0x0000000302027219 */ /* 0x080fe400000006ff */
[----:B------:R-:W-:Y:S01]  /*35a0*/  SHF.L.U32 R0, R0, R3, RZ ;  /* 0x0000000300007219 */ /* 0x000fe200000006ff */
[----:B------:R-:W-:Y:S02]  /*35b0*/  IMAD.SHL.U32 R3, R3, 0x20, RZ ;  /* 0x0000002003037824 */ /* 0x000fe400078e00ff */
[----:B------:R1:W-:Y:S04]  /*35c0*/  ATOMS.OR RZ, [UR4+0x14], R2 ;  /* 0x00001402ffff798c */ /* 0x0003e8000b000004 */
[----:B------:R1:W-:Y:S04]  /*35d0*/  ATOMS.OR RZ, [UR4+0x18], R0 ;  /* 0x00001800ffff798c */ /* 0x0003e8000b000004 */
[----:B------:R1:W-:Y:S01]  /*35e0*/  STS [UR38+0x200], R3 ;  /* 0x00020003ff007988 */ /* 0x0003e20008000826 */
[----:B------:R-:W-:Y:S05]  /*35f0*/  BRA `(.L_x_65) ;  /* 0x0000000000107947 */ /* 0x000fea0003800000 */
.L_x_64:
[----:B------:R-:W-:Y:S02]  /*3600*/  MOV R0, 0xffffffff ;  /* 0xffffffff00007802 */ /* 0x000fe40000000f00 */
[----:B------:R-:W-:-:S03]  /*3610*/  MOV R2, 0x3640 ;  /* 0x0000364000027802 */ /* 0x000fc60000000f00 */
[----:B------:R1:W-:Y:S04]  /*3620*/  STS [UR38+0x200], R0 ;  /* 0x00020000ff007988 */ /* 0x0003e80008000826 */
[----:B-1-3-5:R-:W-:Y:S05]  /*3630*/  CALL.REL.NOINC `($__internal_1_$__cuda_sm10x_tcgen05_guardrail_trap_phase_invalid_during_alloc) ;  /* 0x0000004c003c7944 */ /* 0x02afea0003c00000 */
.L_x_65:
[----:B------:R-:W-:Y:S05]  /*3640*/  WARPSYNC.ALL ;  /* 0x0000000000007948 */ /* 0x000fea0003800000 */
[----:B------:R-:W2:Y:S01]  /*3650*/  S2UR UR9, SR_CgaCtaId ;  /* 0x00000000000979c3 */ /* 0x000ea20000008800 */
[----:B------:R-:W-:Y:S01]  /*3660*/  UMOV UR4, 0x400 ;  /* 0x0000040000047882 */ /* 0x000fe20000000000 */
[----:B------:R-:W-:-:S06]  /*3670*/  NOP ;  /* 0x0000000000007918 */ /* 0x000fcc0000000000 */
[----:B------:R-:W-:Y:S06]  /*3680*/  BAR.ARV 0x6, 0xa0 ;  /* 0x0182800000007b1d */ /* 0x000fec0000002000 */
[----:B------:R-:W4:Y:S01]  /*3690*/  LDCU UR5, c[0x0][0x38c] ;  /* 0x00007180ff0577ac */ /* 0x000f220008000800 */
[----:B------:R-:W-:Y:S01]  /*36a0*/  IMAD.MOV.U32 R11, RZ, RZ, 0x1 ;  /* 0x00000001ff0b7424 */ /* 0x000fe200078e00ff */
[----:B------:R-:W-:Y:S01]  /*36b0*/  CS2R R8, SRZ ;  /* 0x0000000000087805 */ /* 0x000fe2000001ff00 */
[----:B------:R-:W-:Y:S01]  /*36c0*/  IMAD.MOV.U32 R10, RZ, RZ, RZ ;  /* 0x000000ffff0a7224 */ /* 0x000fe200078e00ff */
[----:B------:R-:W-:Y:S01]  /*36d0*/  UMOV UR12, URZ ;  /* 0x000000ff000c7c82 */ /* 0x000fe20008000000 */
[----:B------:R-:W-:Y:S01]  /*36e0*/  UMOV UR11, URZ ;  /* 0x000000ff000b7c82 */ /* 0x000fe20008000000 */
[----:B------:R-:W-:Y:S01]  /*36f0*/  UMOV UR24, 0x0 ;  /* 0x0000000000187882 */ /* 0x000fe20000000000 */
[----:B------:R-:W-:Y:S01]  /*3700*/  UMOV UR25, 0x80c0490 ;  /* 0x080c049000197882 */ /* 0x000fe20000000000 */
[----:B------:R-:W-:Y:S01]  /*3710*/  UMOV UR20, 0x0 ;  /* 0x0000000000147882 */ /* 0x000fe20000000000 */
[----:B------:R-:W-:Y:S01]  /*3720*/  UMOV UR21, 0x80c0490 ;  /* 0x080c049000157882 */ /* 0x000fe20000000000 */
[----:B--2---:R-:W-:Y:S01]  /*3730*/  ULEA UR9, UR9, UR4, 0x18 ;  /* 0x0000000409097291 */ /* 0x004fe2000f8ec0ff */
[----:B------:R-:W2:Y:S03]  /*3740*/  LDCU UR4, c[0x0][0x38c] ;  /* 0x00007180ff0477ac */ /* 0x000ea60008000800 */
[----:B------:R-:W-:-:S02]  /*3750*/  UIADD3 UR10, UPT, UPT, UR9, 0x6400, URZ ;  /* 0x00006400090a7890 */ /* 0x000fc4000fffe0ff */
[----:B----4-:R-:W-:-:S03]  /*3760*/  UISETP.GE.AND UP3, UPT, UR5, 0x1, UPT ;  /* 0x000000010500788c */ /* 0x010fc6000bf66270 */
[----:B-1----:R-:W1:Y:S01]  /*3770*/  LDS R0, [UR9+0x200] ;  /* 0x00020009ff007984 */ /* 0x002e620008000800 */
[----:B------:R-:W-:-:S04]  /*3780*/  USHF.R.U32.HI UR10, URZ, 0x4, UR10 ;  /* 0x00000004ff0a7899 */ /* 0x000fc8000801160a */
[----:B------:R-:W-:-:S04]  /*3790*/  ULOP3.LUT UR10, UR10, 0x3fff, URZ, 0xc0, !UPT ;  /* 0x00003fff0a0a7892 */ /* 0x000fc8000f8ec0ff */
[----:B------:R-:W-:Y:S02]  /*37a0*/  ULOP3.LUT UR10, UR10, 0x10000, URZ, 0xfc, !UPT ;  /* 0x000100000a0a7892 */ /* 0x000fe4000f8efcff */
[----:B--2---:R-:W-:-:S04]  /*37b0*/  UIADD3 UR4, UPT, UPT, UR4, 0x1f, URZ ;  /* 0x0000001f04047890 */ /* 0x004fc8000fffe0ff */
[----:B------:R-:W-:-:S04]  /*37c0*/  USHF.R.S32.HI UR8, URZ, 0x1f, UR4 ;  /* 0x0000001fff087899 */ /* 0x000fc80008011404 */
[----:B------:R-:W-:Y:S02]  /*37d0*/  ULEA.HI UR8, UR8, UR4, URZ, 0x5 ;  /* 0x0000000408087291 */ /* 0x000fe4000f8f28ff */
[----:B------:R-:W-:Y:S02]  /*37e0*/  UIADD3 UR4, UPT, UPT, UR9, 0x2a400, URZ ;  /* 0x0002a40009047890 */ /* 0x000fe4000fffe0ff */
[----:B------:R-:W-:Y:S02]  /*37f0*/  USHF.R.S32.HI UR8, URZ, 0x5, UR8 ;  /* 0x00000005ff087899 */ /* 0x000fe40008011408 */
[----:B------:R-:W-:Y:S02]  /*3800*/  USHF.R.U32.HI UR4, URZ, 0x4, UR4 ;  /* 0x00000004ff047899 */ /* 0x000fe40008011604 */
[----:B------:R-:W-:Y:S02]  /*3810*/  UISETP.LT.AND UP0, UPT, UR8, 0x1, UPT ;  /* 0x000000010800788c */ /* 0x000fe4000bf01270 */
[----:B------:R-:W-:-:S02]  /*3820*/  ULOP3.LUT UR4, UR4, 0x3fff, URZ, 0xc0, !UPT ;  /* 0x00003fff04047892 */ /* 0x000fc4000f8ec0ff */
[----:B------:R-:W-:Y:S02]  /*3830*/  USEL UR16, UR8, 0x1, !UP0 ;  /* 0x0000000108107887 */ /* 0x000fe4000c000000 */
[----:B------:R-:W-:Y:S02]  /*3840*/  ULOP3.LUT UR4, UR4, 0x10000, URZ, 0xfc, !UPT ;  /* 0x0001000004047892 */ /* 0x000fe4000f8efcff */
[----:B------:R-:W-:Y:S01]  /*3850*/  UIADD3 UR16, UPT, UPT, -UR16, URZ, URZ ;  /* 0x000000ff10107290 */ /* 0x000fe2000fffe1ff */
[----:B-1----:R-:W-:-:S15]  /*3860*/  R2UR UR13, R0 ;  /* 0x00000000000d72ca */ /* 0x002fde00000e0000 */
.L_x_74:
[----:B------:R-:W-:Y:S02]  /*3870*/  LEA R0, R10, UR9, 0x3 ;  /* 0x000000090a007c11 */ /* 0x000fe4000f8e18ff */
[----:B------:R-:W-:Y:S02]  /*3880*/  SHF.L.U32 R2, R9, 0x1f, RZ ;  /* 0x0000001f09027819 */ /* 0x000fe400000006ff */
[----:B------:R-:W-:Y:S01]  /*3890*/  PLOP3.LUT P0, PT, PT, PT, UP3, 0x80, 0x8 ;  /* 0x000000000008781c */ /* 0x000fe20003f0f038 */
[----:B------:R-:W-:Y:S01]  /*38a0*/  VIADD R3, R0, 0x160 ;  /* 0x0000016000037836 */ /* 0x000fe20000000000 */
[----:B-1----:R-:W1:Y:S02]  /*38b0*/  SYNCS.PHASECHK.TRANS64.TRYWAIT P1, [R0+URZ+0x150], R2 ;  /* 0x00015002000075a7 */ /* 0x002e6400080211ff */
[----:B-1--4-:R-:W-:Y:S09]  /*38c0*/  @!P1 BRA `(.L_x_68) ;  /* 0x0000004400509947 */ /* 0x012ff20003800000 */
.L_x_162:
[----:B------:R-:W-:Y:S01]  /*38d0*/  LEA R4, R10, UR9, 0x4 ;  /* 0x000000090a047c11 */ /* 0x000fe2000f8e20ff */
[----:B------:R-:W-:Y:S01]  /*38e0*/  @UP3 ULEA UR5, UR11, UR9, 0x3 ;  /* 0x000000090b053291 */ /* 0x000fe2000f8e18ff */
[----:B------:R-:W-:Y:S01]  /*38f0*/  PLOP3.LUT P2, PT, PT, PT, PT, 0x80, 0x8 ;  /* 0x000000000008781c */ /* 0x000fe20003f4f070 */
[----:B------:R-:W-:Y:S01]  /*3900*/  ULEA UR14, UR12, UR9, 0x3 ;  /* 0x000000090c0e7291 */ /* 0x000fe2000f8e18ff */
[----:B------:R-:W-:Y:S01]  /*3910*/  PRMT R3, RZ, 0x654, R3 ;  /* 0x00000654ff037816 */ /* 0x000fe20000000003 */
[----:B------:R-:W-:Y:S01]  /*3920*/  UIMAD UR15, UR12, 0x30, UR13 ;  /* 0x000000300c0f78a4 */ /* 0x000fe2000f8e020d */
[----:B------:R-:W2:Y:S01]  /*3930*/  LDS.128 R4, [R4+0x1e0] ;  /* 0x0001e00004047984 */ /* 0x000ea20000000c00 */
[----:B-1----:R-:W-:Y:S02]  /*3940*/  @P0 SHF.L.U32 R2, R8, 0x1f, RZ ;  /* 0x0000001f08020819 */ /* 0x002fe400000006ff */
[----:B------:R-:W-:Y:S01]  /*3950*/  SHF.L.U32 R0, R11, 0x1f, RZ ;  /* 0x0000001f0b007819 */ /* 0x000fe200000006ff */
[----:B------:R-:W-:Y:S01]  /*3960*/  @!PT LDS RZ, [RZ] ;  /* 0x00000000fffff984 */ /* 0x000fe20000000800 */
[----:B------:R-:W-:Y:S01]  /*3970*/  @!PT LDS RZ, [RZ] ;  /* 0x00000000fffff984 */ /* 0x000fe20000000800 */
[----:B------:R-:W-:Y:S01]  /*3980*/  @!PT LDS RZ, [RZ] ;  /* 0x00000000fffff984 */ /* 0x000fe20000000800 */
[----:B------:R-:W-:Y:S01]  /*3990*/  @!PT LDS RZ, [RZ] ;  /* 0x00000000fffff984 */ /* 0x000fe20000000800 */
[----:B------:R1:W-:Y:S06]  /*39a0*/  MEMBAR.ALL.CTA ;  /* 0x0000000000007992 */ /* 0x0003ec0000008000 */
[----:B-1----:R-:W1:Y:S02]  /*39b0*/  FENCE.VIEW.ASYNC.S ;  /* 0x00000000000073c6 */ /* 0x002e640000000000 */
[----:B-1----:R1:W-:Y:S01]  /*39c0*/  SYNCS.ARRIVE.TRANS64.RED.A1T0 RZ, [R3+URZ], RZ ;  /* 0x000000ff03ff79a7 */ /* 0x0023e200081004ff */
[----:B------:R1:W4:Y:S01]  /*39d0*/  @P0 SYNCS.PHASECHK.TRANS64.TRYWAIT P2, [UR5], R2 ;  /* 0x00000002ff0005a7 */ /* 0x0003220008041105 */
[----:B--2---:R-:W-:Y:S01]  /*39e0*/  LOP3.LUT P1, RZ, R6, 0x1, RZ, 0xc0, !PT ;  /* 0x0000000106ff7812 */ /* 0x004fe2000782c0ff */
[----:B------:R-:W2:Y:S02]  /*39f0*/  SYNCS.PHASECHK.TRANS64.TRYWAIT P0, [UR14+0x190], R0 ;  /* 0x00019000ff0075a7 */ /* 0x000ea4000800110e */
[----:B-12-4-:R-:W-:Y:S10]  /*3a00*/  @!P0 BRA `(.L_x_69) ;  /* 0x0000004400148947 */ /* 0x016ff40003800000 */
.L_x_164:
[----:B------:R-:W-:Y:S01]  /*3a10*/  IADD3 R10, PT, PT, R10, 0x1, RZ ;  /* 0x000000010a0a7810 */ /* 0x000fe20007ffe0ff */
[----:B------:R-:W-:Y:S06]  /*3a20*/  BRA.U !UP3, `(.L_x_70) ;  /* 0x000000010b987547 */ /* 0x000fec000b800000 */
[----:B------:R-:W-:Y:S01]  /*3a30*/  UPLOP3.LUT UP4, UPT, UPT, UPT, UPT, 0x40, 0x4 ;  /* 0x000000000004789c */ /* 0x000fe20003f8e870 */
[----:B------:R-:W-:Y:S01]  /*3a40*/  UMOV UR18, UR16 ;  /* 0x0000001000127c82 */ /* 0x000fe20008000000 */
[----:B------:R-:W-:Y:S01]  /*3a50*/  UMOV UR17, UR8 ;  /* 0x0000000800117c82 */ /* 0x000fe20008000000 */
[----:B------:R-:W-:-:S08]  /*3a60*/  UMOV UR5, UR11 ;  /* 0x0000000b00057c82 */ /* 0x000fd00008000000 */
.L_x_73:
[----:B------:R-:W-:Y:S02]  /*3a70*/  UIADD3 UR18, UPT, UPT, UR18, 0x1, URZ ;  /* 0x0000000112127890 */ /* 0x000fe4000fffe0ff */
[----:B--2---:R-:W-:Y:S02]  /*3a80*/  ULEA UR7, UR5, UR9, 0x3 ;  /* 0x0000000905077291 */ /* 0x004fe4000f8e18ff */
[----:B------:R-:W-:Y:S01]  /*3a90*/  UISETP.NE.AND UP0, UPT, UR18, URZ, UPT ;  /* 0x000000ff1200728c */ /* 0x000fe2000bf05270 */
[----:B----4-:R-:W-:Y:S10]  /*3aa0*/  @P2 BRA `(.L_x_71) ;  /* 0x00000000000c2947 */ /* 0x010ff40003800000 */
[----:B-1----:R-:W-:Y:S04]  /*3ab0*/  SHF.L.U32 R2, R8, 0x1f, RZ ;  /* 0x0000001f08027819 */ /* 0x002fe800000006ff */
[----:B------:R-:W1:Y:S02]  /*3ac0*/  SYNCS.PHASECHK.TRANS64.TRYWAIT P0, [UR7], R2 ;  /* 0x00000002ff0075a7 */ /* 0x000e640008001107 */
[----:B-1----:R-:W-:Y:S05]  /*3ad0*/  @!P0 BRA `(.L_x_72) ;  /* 0x0000004000f88947 */ /* 0x002fea0003800000 */
.L_x_71:
[----:B------:R-:W-:Y:S01]  /*3ae0*/  UISETP.NE.AND UP1, UPT, UR17, 0x1, UPT ;  /* 0x000000011100788c */ /* 0x000fe2000bf25270 */
[----:B------:R-:W-:Y:S01]  /*3af0*/  PLOP3.LUT P2, PT, PT, PT, PT, 0x80, 0x8 ;  /* 0x000000000008781c */ /* 0x000fe20003f4f070 */
[----:B------:R-:W-:Y:S02]  /*3b00*/  UIADD3 UR11, UPT, UPT, UR5, 0x1, URZ ;  /* 0x00000001050b7890 */ /* 0x000fe4000fffe0ff */
[----:B------:R-:W-:Y:S02]  /*3b10*/  UIMAD UR6, UR5, 0xc0, UR4 ;  /* 0x000000c0050678a4 */ /* 0x000fe4000f8e0204 */
[----:B------:R-:W-:Y:S01]  /*3b20*/  UISETP.NE.AND UP2, UPT, UR11, 0x12, UPT ;  /* 0x000000120b00788c */ /* 0x000fe2000bf45270 */
[----:B------:R-:W-:Y:S01]  /*3b30*/  PLOP3.LUT P0, PT, PT, PT, UP1, 0x80, 0x8 ;  /* 0x000000000008781c */ /* 0x000fe20003f0f018 */
[----:B------:R-:W-:Y:S02]  /*3b40*/  UIADD3 UR28, UPT, UPT, UR6, 0x2, URZ ;  /* 0x00000002061c7890 */ /* 0x000fe4000fffe0ff */
[----:B------:R-:W-:Y:S02]  /*3b50*/  USEL UR22, URZ, 0x1, UP2 ;  /* 0x00000001ff167887 */ /* 0x000fe40009000000 */
[----:B------:R-:W-:Y:S02]  /*3b60*/  USEL UR11, UR11, URZ, UP2 ;  /* 0x000000ff0b0b7287 */ /* 0x000fe40009000000 */
[----:B------:R-:W-:Y:S02]  /*3b70*/  UIADD3 UR17, UPT, UPT, UR17, -0x1, URZ ;  /* 0xffffffff11117890 */ /* 0x000fe4000fffe0ff */
[----:B------:R-:W-:Y:S01]  /*3b80*/  @UP1 ULEA UR19, UR11, UR9, 0x3 ;  /* 0x000000090b131291 */ /* 0x000fe2000f8e18ff */
[----:B------:R-:W-:Y:S01]  /*3b90*/  LOP3.LUT R8, R8, UR22, RZ, 0x3c, !PT ;  /* 0x0000001608087c12 */ /* 0x000fe2000f8e3cff */
[----:B------:R-:W-:Y:S01]  /*3ba0*/  ULEA UR22, UR5, UR10, 0x9 ;  /* 0x0000000a05167291 */ /* 0x000fe2000f8e48ff */
[----:B------:R-:W-:Y:S02]  /*3bb0*/  UMOV UR23, 0x80004020 ;  /* 0x8000402000177882 */ /* 0x000fe40000000000 */
[----:B-1----:R-:W-:Y:S01]  /*3bc0*/  @P0 SHF.L.U32 R0, R8, 0x1f, RZ ;  /* 0x0000001f08000819 */ /* 0x002fe200000006ff */
[----:B------:R-:W-:Y:S01]  /*3bd0*/  UIADD3 UR26, UPT, UPT, UR22, 0x2, URZ ;  /* 0x00000002161a7890 */ /* 0x000fe2000fffe0ff */
[----:B------:R-:W-:Y:S02]  /*3be0*/  UMOV UR29, 0x80004020 ;  /* 0x80004020001d7882 */ /* 0x000fe40000000000 */
[----:B------:R2:W4:Y:S01]  /*3bf0*/  @P0 SYNCS.PHASECHK.TRANS64.TRYWAIT P2, [UR19], R0 ;  /* 0x00000000ff0005a7 */ /* 0x0005220008041113 */
[----:B------:R-:W-:Y:S01]  /*3c00*/  UIADD3 UR19, UPT, UPT, UR7, 0x90, URZ ;  /* 0x0000009007137890 */ /* 0x000fe2000fffe0ff */
[----:B------:R-:W-:Y:S02]  /*3c10*/  UMOV UR27, 0x80004020 ;  /* 0x80004020001b7882 */ /* 0x000fe40000000000 */
[----:B------:R-:W-:Y:S01]  /*3c20*/  UMOV UR7, 0x80004020 ;  /* 0x8000402000077882 */ /* 0x000fe20000000000 */
[----:B------:R-:W-:Y:S01]  /*3c30*/  UMOV UR5, UR11 ;  /* 0x0000000b00057c82 */ /* 0x000fe20008000000 */
[----:B------:R2:W-:Y:S01]  /*3c40*/  UTCHMMA gdesc[UR22], gdesc[UR6], tmem[UR15], tmem[UR24], idesc[UR25], UP4 ;  /* 0x00ff1806160075ea */ /* 0x0005e2000a00000f */
[----:B------:R-:W-:Y:S01]  /*3c50*/  UPLOP3.LUT UP4, UPT, UPT, UPT, UPT, 0x80, 0x8 ;  /* 0x000000000008789c */ /* 0x000fe20003f8f070 */
[----:B------:R2:W-:Y:S02]  /*3c60*/  UTCHMMA gdesc[UR26], gdesc[UR28], tmem[UR15], tmem[UR20], idesc[UR21], UPT ;  /* 0x00ff141c1a0075ea */ /* 0x0005e4000b80000f */
[----:B------:R2:W-:Y:S01]  /*3c70*/  UTCBAR [UR19], URZ ;  /* 0x000000ff130073e9 */ /* 0x0005e200080000ff */
[----:B------:R-:W-:Y:S07]  /*3c80*/  BRA.U UP0, `(.L_x_73) ;  /* 0xfffffffd00787547 */ /* 0x000fee000b83ffff */
.L_x_70:
[----:B------:R-:W-:Y:S01]  /*3c90*/  UIADD3 UR12, UPT, UPT, UR12, 0x1, URZ ;  /* 0x000000010c0c7890 */ /* 0x000fe2000fffe0ff */
[C---:B------:R-:W-:Y:S01]  /*3ca0*/  ISETP.NE.AND P0, PT, R10.reuse, 0x2, PT ;  /* 0x000000020a00780c */ /* 0x040fe20003f05270 */
[----:B------:R-:W-:Y:S02]  /*3cb0*/  UIADD3 UR14, UPT, UPT, UR14, 0x170, URZ ;  /* 0x000001700e0e7890 */ /* 0x000fe4000fffe0ff */
[----:B------:R-:W-:Y:S01]  /*3cc0*/  UISETP.NE.AND UP0, UPT, UR12, 0x4, UPT ;  /* 0x000000040c00788c */ /* 0x000fe2000bf05270 */
[----:B-12---:R-:W-:Y:S02]  /*3cd0*/  SEL R0, RZ, 0x1, P0 ;  /* 0x00000001ff007807 */ /* 0x006fe40000000000 */
[----:B------:R-:W-:Y:S01]  /*3ce0*/  SEL R10, R10, RZ, P0 ;  /* 0x000000ff0a0a7207 */ /* 0x000fe20000000000 */
[----:B------:R-:W-:Y:S01]  /*3cf0*/  USEL UR5, URZ, 0x1, UP0 ;  /* 0x00000001ff057887 */ /* 0x000fe20008000000 */
[----:B------:R-:W-:Y:S01]  /*3d00*/  LOP3.LUT R9, R9, R0, RZ, 0x3c, !PT ;  /* 0x0000000009097212 */ /* 0x000fe200078e3cff */
[----:B------:R-:W-:Y:S01]  /*3d10*/  USEL UR12, UR12, URZ, UP0 ;  /* 0x000000ff0c0c7287 */ /* 0x000fe20008000000 */
[----:B------:R1:W-:Y:S03]  /*3d20*/  UTCBAR [UR14], URZ ;  /* 0x000000ff0e0073e9 */ /* 0x0003e600080000ff */
[----:B------:R-:W-:Y:S01]  /*3d30*/  LOP3.LUT R11, R11, UR5, RZ, 0x3c, !PT ;  /* 0x000000050b0b7c12 */ /* 0x000fe2000f8e3cff */
[----:B------:R-:W-:Y:S07]  /*3d40*/  @P1 BRA `(.L_x_74) ;  /* 0xfffffff800c81947 */ /* 0x000fee000383ffff */
[----:B------:R-:W2:Y:S01]  /*3d50*/  S2UR UR4, SR_CgaCtaId ;  /* 0x00000000000479c3 */ /* 0x000ea20000008800 */
[----:B------:R-:W-:Y:S01]  /*3d60*/  ELECT P0, URZ, PT ;  /* 0x0000000000ff782f */ /* 0x000fe20003800000 */
[----:B------:R-:W-:Y:S01]  /*3d70*/  IMAD.MOV.U32 R0, RZ, RZ, 0x1 ;  /* 0x00000001ff007424 */ /* 0x000fe200078e00ff */
[----:B------:R-:W-:Y:S01]  /*3d80*/  UIADD3 UR9, UPT, UPT, UR9, 0x190, URZ ;  /* 0x0000019009097890 */ /* 0x000fe2000fffe0ff */
[----:B------:R-:W-:Y:S01]  /*3d90*/  SHF.L.U32 R2, R11, 0x1f, RZ ;  /* 0x0000001f0b027819 */ /* 0x000fe200000006ff */
[----:B------:R-:W-:-:S03]  /*3da0*/  UMOV UR5, 0x40 ;  /* 0x0000004000057882 */ /* 0x000fc60000000000 */
[----:B------:R-:W-:Y:S01]  /*3db0*/  UVIRTCOUNT.DEALLOC.SMPOOL 0x80 ;  /* 0x000000800000784c */ /* 0x000fe20000000000 */
[----:B--2---:R-:W-:Y:S02]  /*3dc0*/  ULEA UR4, UR4, UR5, 0x18 ;  /* 0x0000000504047291 */ /* 0x004fe4000f8ec0ff */
[----:B------:R-:W-:-:S07]  /*3dd0*/  ULEA UR5, UR12, UR9, 0x3 ;  /* 0x000000090c057291 */ /* 0x000fce000f8e18ff */
[----:B------:R2:W-:Y:S02]  /*3de0*/  @P0 STS.U8 [UR4+0x1c], R0 ;  /* 0x00001c00ff000988 */ /* 0x0005e40008000004 */
[----:B------:R-:W3:Y:S02]  /*3df0*/  SYNCS.PHASECHK.TRANS64.TRYWAIT P0, [UR5], R2 ;  /* 0x00000002ff0075a7 */ /* 0x000ee40008001105 */
[----:B--23--:R-:W-:Y:S05]  /*3e00*/  @!P0 BRA `(.L_x_75) ;  /* 0x0000004000448947 */ /* 0x00cfea0003800000 */
.L_x_167:
[----:B------:R-:W-:-:S04]  /*3e10*/  UIADD3 UR6, UPT, UPT, UR12, 0x1, URZ ;  /* 0x000000010c067890 */ /* 0x000fc8000fffe0ff */
[----:B------:R-:W-:-:S04]  /*3e20*/  UISETP.NE.AND UP0, UPT, UR6, 0x4, UPT ;  /* 0x000000040600788c */ /* 0x000fc8000bf05270 */
[----:B------:R-:W-:Y:S02]  /*3e30*/  USEL UR7, URZ, 0x1, UP0 ;  /* 0x00000001ff077887 */ /* 0x000fe40008000000 */
[----:B------:R-:W-:-:S04]  /*3e40*/  USEL UR6, UR6, URZ, UP0 ;  /* 0x000000ff06067287 */ /* 0x000fc80008000000 */
[----:B------:R-:W-:Y:S01]  /*3e50*/  ULEA UR5, UR6, UR9, 0x3 ;  /* 0x0000000906057291 */ /* 0x000fe2000f8e18ff */
[----:B--2---:R-:W-:-:S04]  /*3e60*/  LOP3.LUT R2, R11, UR7, RZ, 0x3c, !PT ;  /* 0x000000070b027c12 */ /* 0x004fc8000f8e3cff */
[----:B------:R-:W-:-:S04]  /*3e70*/  SHF.L.U32 R3, R2, 0x1f, RZ ;  /* 0x0000001f02037819 */ /* 0x000fc800000006ff */
[----:B------:R-:W2:Y:S02]  /*3e80*/  SYNCS.PHASECHK.TRANS64.TRYWAIT P0, [UR5], R3 ;  /* 0x00000003ff0075a7 */ /* 0x000ea40008001105 */
[----:B--2---:R-:W-:Y:S05]  /*3e90*/  @!P0 BRA `(.L_x_76) ;  /* 0x0000004000388947 */ /* 0x004fea0003800000 */
.L_x_169:
[----:B------:R-:W-:-:S04]  /*3ea0*/  UIADD3 UR6, UPT, UPT, UR6, 0x1, URZ ;  /* 0x0000000106067890 */ /* 0x000fc8000fffe0ff */
[----:B------:R-:W-:-:S04]  /*3eb0*/  UISETP.NE.AND UP0, UPT, UR6, 0x4, UPT ;  /* 0x000000040600788c */ /* 0x000fc8000bf05270 */
[----:B------:R-:W-:Y:S02]  /*3ec0*/  USEL UR7, URZ, 0x1, UP0 ;  /* 0x00000001ff077887 */ /* 0x000fe40008000000 */
[----:B------:R-:W-:-:S04]  /*3ed0*/  USEL UR6, UR6, URZ, UP0 ;  /* 0x000000ff06067287 */ /* 0x000fc80008000000 */
[----:B------:R-:W-:Y:S01]  /*3ee0*/  ULEA UR5, UR6, UR9, 0x3 ;  /* 0x0000000906057291 */ /* 0x000fe2000f8e18ff */
[----:B------:R-:W-:-:S04]  /*3ef0*/  LOP3.LUT R2, R2, UR7, RZ, 0x3c, !PT ;  /* 0x0000000702027c12 */ /* 0x000fc8000f8e3cff */
[----:B--2---:R-:W-:-:S04]  /*3f00*/  SHF.L.U32 R3, R2, 0x1f, RZ ;  /* 0x0000001f02037819 */ /* 0x004fc800000006ff */
[----:B------:R-:W2:Y:S02]  /*3f10*/  SYNCS.PHASECHK.TRANS64.TRYWAIT P0, [UR5], R3 ;  /* 0x00000003ff0075a7 */ /* 0x000ea40008001105 */
[----:B--2---:R-:W-:Y:S05]  /*3f20*/  @!P0 BRA `(.L_x_77) ;  /* 0x00000040002c8947 */ /* 0x004fea0003800000 */
.L_x_171:
[----:B------:R-:W-:-:S04]  /*3f30*/  UIADD3 UR6, UPT, UPT, UR6, 0x1, URZ ;  /* 0x0000000106067890 */ /* 0x000fc8000fffe0ff */
[----:B------:R-:W-:-:S04]  /*3f40*/  UISETP.NE.AND UP0, UPT, UR6, 0x4, UPT ;  /* 0x000000040600788c */ /* 0x000fc8000bf05270 */
[----:B------:R-:W-:Y:S02]  /*3f50*/  USEL UR5, URZ, 0x1, UP0 ;  /* 0x00000001ff057887 */ /* 0x000fe40008000000 */
[----:B------:R-:W-:-:S04]  /*3f60*/  USEL UR6, UR6, URZ, UP0 ;  /* 0x000000ff06067287 */ /* 0x000fc80008000000 */
[----:B------:R-:W-:Y:S01]  /*3f70*/  ULEA UR6, UR6, UR9, 0x3 ;  /* 0x0000000906067291 */ /* 0x000fe2000f8e18ff */
[----:B------:R-:W-:-:S04]  /*3f80*/  LOP3.LUT R2, R2, UR5, RZ, 0x3c, !PT ;  /* 0x0000000502027c12 */ /* 0x000fc8000f8e3cff */
[----:B------:R-:W-:-:S04]  /*3f90*/  SHF.L.U32 R2, R2, 0x1f, RZ ;  /* 0x0000001f02027819 */ /* 0x000fc800000006ff */
[----:B------:R-:W3:Y:S02]  /*3fa0*/  SYNCS.PHASECHK.TRANS64.TRYWAIT P0, [UR6], R2 ;  /* 0x00000002ff0075a7 */ /* 0x000ee40008001106 */
[----:B---3--:R-:W-:Y:S05]  /*3fb0*/  @!P0 BRA `(.L_x_78) ;  /* 0x0000004000208947 */ /* 0x008fea0003800000 */
.L_x_173:
[----:B------:R-:W-:Y:S01]  /*3fc0*/  NOP ;  /* 0x0000000000007918 */ /* 0x000fe20000000000 */
[----:B--2---:R-:W2:Y:S01]  /*3fd0*/  LDS R0, [UR4+0x14] ;  /* 0x00001404ff007984 */ /* 0x004ea20008000800 */
[----:B------:R-:W-:Y:S01]  /*3fe0*/  ULOP3.LUT UR6, UR13, 0xffff, URZ, 0xc0, !UPT ;  /* 0x0000ffff0d067892 */ /* 0x000fe2000f8ec0ff */
[----:B------:R-:W-:Y:S01]  /*3ff0*/  UMOV UR8, 0xffff ;  /* 0x0000ffff00087882 */ /* 0x000fe20000000000 */
[----:B------:R-:W-:Y:S02]  /*4000*/  UMOV UR5, 0x1 ;  /* 0x0000000100057882 */ /* 0x000fe40000000000 */
[----:B------:R-:W-:-:S04]  /*4010*/  USHF.R.U32.HI UR6, URZ, 0x5, UR6 ;  /* 0x00000005ff067899 */ /* 0x000fc80008011606 */
[----:B------:R-:W-:Y:S02]  /*4020*/  USHF.L.U32 UR8, UR8, UR6, URZ ;  /* 0x0000000608087299 */ /* 0x000fe400080006ff */
[----:B------:R-:W-:-:S04]  /*4030*/  USHF.L.U32 UR5, UR5, UR6, URZ ;  /* 0x0000000605057299 */ /* 0x000fc800080006ff */
[----:B--2---:R-:W-:-:S04]  /*4040*/  LOP3.LUT R0, R0, UR8, RZ, 0xc0, !PT ;  /* 0x0000000800007c12 */ /* 0x004fc8000f8ec0ff */
[----:B------:R-:W-:-:S13]  /*4050*/  ISETP.NE.AND P0, PT, R0, UR8, PT ;  /* 0x0000000800007c0c */ /* 0x000fda000bf05270 */
[----:B------:R-:W-:Y:S05]  /*4060*/  @P0 BRA `(.L_x_79) ;  /* 0x0000000000580947 */ /* 0x000fea0003800000 */
[----:B------:R-:W2:Y:S02]  /*4070*/  LDS R0, [UR4+0x18] ;  /* 0x00001804ff007984 */ /* 0x000ea40008000800 */
[----:B--2---:R-:W-:-:S04]  /*4080*/  LOP3.LUT R0, R0, UR5, RZ, 0xc0, !PT ;  /* 0x0000000500007c12 */ /* 0x004fc8000f8ec0ff */
[----:B------:R-:W-:-:S13]  /*4090*/  ISETP.NE.AND P0, PT, R0, UR5, PT ;  /* 0x0000000500007c0c */ /* 0x000fda000bf05270 */
[----:B------:R-:W-:Y:S05]  /*40a0*/  @P0 BRA `(.L_x_80) ;  /* 0x00000000003c0947 */ /* 0x000fea0003800000 */
[----:B------:R-:W2:Y:S01]  /*40b0*/  S2R R2, SR_LANEID ;  /* 0x0000000000027919 */ /* 0x000ea20000000000 */
[----:B------:R-:W-:Y:S01]  /*40c0*/  ULOP3.LUT UR8, URZ, UR8, URZ, 0x33, !UPT ;  /* 0x00000008ff087292 */ /* 0x000fe2000f8e33ff */
[----:B------:R-:W-:Y:S02]  /*40d0*/  VOTEU.ANY UR7, UPT, PT ;  /* 0x0000000000077886 */ /* 0x000fe400038e0100 */
[----:B------:R-:W-:-:S03]  /*40e0*/  UFLO.U32 UR7, UR7 ;  /* 0x00000007000772bd */ /* 0x000fc600080e0000 */
[----:B------:R-:W-:-:S04]  /*40f0*/  IMAD.U32 R0, RZ, RZ, UR8 ;  /* 0x00000008ff007e24 */ /* 0x000fc8000f8e00ff */
[----:B------:R3:W1:Y:S02]  /*4100*/  REDUX UR6, R0 ;  /* 0x00000000000673c4 */ /* 0x0006640000000000 */
[----:B------:R1:W-:Y:S01]  /*4110*/  UTCATOMSWS.AND URZ, UR8 ;  /* 0x0000000800ff79e3 */ /* 0x0003e20008000000 */
[----:B--2---:R-:W-:Y:S02]  /*4120*/  ISETP.EQ.U32.AND P0, PT, R2, UR7, PT ;  /* 0x0000000702007c0c */ /* 0x004fe4000bf02070 */
[----:B---3--:R-:W-:Y:S02]  /*4130*/  LOP3.LUT R0, RZ, UR5, RZ, 0x33, !PT ;  /* 0x00000005ff007c12 */ /* 0x008fe4000f8e33ff */
[----:B-1----:R-:W-:Y:S02]  /*4140*/  MOV R2, UR6 ;  /* 0x0000000600027c02 */ /* 0x002fe40008000f00 */
[----:B------:R-:W1:Y:S07]  /*4150*/  REDUX UR5, R0 ;  /* 0x00000000000573c4 */ /* 0x000e6e0000000000 */
[----:B------:R2:W-:Y:S01]  /*4160*/  @P0 ATOMS.AND RZ, [UR4+0x14], R2 ;  /* 0x00001402ffff098c */ /* 0x0005e2000a800004 */
[----:B-1----:R-:W-:-:S05]  /*4170*/  IMAD.U32 R0, RZ, RZ, UR5 ;  /* 0x00000005ff007e24 */ /* 0x002fca000f8e00ff */
[----:B------:R2:W-:Y:S01]  /*4180*/  @P0 ATOMS.AND RZ, [UR4+0x18], R0 ;  /* 0x00001800ffff098c */ /* 0x0005e2000a800004 */
[----:B------:R-:W-:Y:S05]  /*4190*/  BRA `(.L_x_81) ;  /* 0x0000000000147947 */ /* 0x000fea0003800000 */
.L_x_80:
[----:B------:R-:W-:Y:S02]  /*41a0*/  MOV R2, 0x41c0 ;  /* 0x000041c000027802 */ /* 0x000fe40000000f00 */
[----:B-1--45:R-:W-:Y:S05]  /*41b0*/  CALL.REL.NOINC `($__internal_0_$__cuda_sm10x_tcgen05_guardrail_trap_col_being_dealloced_not_returned_by_alloc) ;  /* 0x0000004000507944 */ /* 0x032fea0003c00000 */
[----:B------:R-:W-:Y:S05]  /*41c0*/  BRA `(.L_x_81) ;  /* 0x0000000000087947 */ /* 0x000fea0003800000 */
.L_x_79:
[----:B------:R-:W-:Y:S02]  /*41d0*/  MOV R2, 0x41f0 ;  /* 0x000041f000027802 */ /* 0x000fe40000000f00 */
[----:B-1--45:R-:W-:Y:S05]  /*41e0*/  CALL.REL.NOINC `($__internal_2_$__cuda_sm10x_tcgen05_guardrail_trap_unallocated_columns_being_dealloced) ;  /* 0x00000040005c7944 */ /* 0x032fea0003c00000 */
.L_x_81:
[----:B------:R-:W-:Y:S01]  /*41f0*/  NOP ;  /* 0x0000000000007918 */ /* 0x000fe20000000000 */
[----:B------:R-:W-:Y:S05]  /*4200*/  EXIT ;  /* 0x000000000000794d */ /* 0x000fea0003800000 */
.L_x_63:
[----:B------:R-:W-:-:S09]  /*4210*/  UISETP.NE.OR UP2, UPT, UR8, 0x3, !UP2 ;  /* 0x000000030800788c */ /* 0x000fd2000d745670 */
[----:B------:R-:W-:Y:S05]  /*4220*/  BRA.U UP2, `(.L_x_82) ;  /* 0x0000000d02447547 */ /* 0x000fea000b800000 */
[----:B------:R-:W1:Y:S01]  /*4230*/  LDC R0, c[0x0][0xb30] ;  /* 0x0002cc00ff007b82 */ /* 0x000e620000000800 */
[----:B------:R-:W2:Y:S01]  /*4240*/  LDCU.64 UR4, c[0x0][0x888] ;  /* 0x00011100ff0477ac */ /* 0x000ea20008000a00 */
[----:B------:R-:W-:Y:S02]  /*4250*/  HFMA2 R25, -RZ, RZ, 0, 0 ;  /* 0x00000000ff197431 */ /* 0x000fe400000001ff */
[----:B------:R-:W-:Y:S01]  /*4260*/  IMAD.MOV.U32 R27, RZ, RZ, 0x1 ;  /* 0x00000001ff1b7424 */ /* 0x000fe200078e00ff */
[----:B------:R-:W-:Y:S01]  /*4270*/  MOV R23, 0x3000 ;  /* 0x0000300000177802 */ /* 0x000fe20000000f00 */
[----:B------:R-:W4:Y:S01]  /*4280*/  LDCU.64 UR14, c[0x0][0x890] ;  /* 0x00011200ff0e77ac */ /* 0x000f220008000a00 */
[----:B------:R-:W-:Y:S01]  /*4290*/  IMAD.MOV.U32 R26, RZ, RZ, RZ ;  /* 0x000000ffff1a7224 */ /* 0x000fe200078e00ff */
[----:B------:R-:W3:Y:S01]  /*42a0*/  LDC R22, c[0x0][0x370] ;  /* 0x0000dc00ff167b82 */ /* 0x000ee20000000800 */
[----:B------:R-:W-:Y:S01]  /*42b0*/  UPLOP3.LUT UP1, UPT, UPT, UPT, UPT, 0x40, 0x4 ;  /* 0x000000000004789c */ /* 0x000fe20003f2e870 */
[----:B------:R-:W-:-:S06]  /*42c0*/  UMOV UR6, URZ ;  /* 0x000000ff00067c82 */ /* 0x000fcc0008000000 */
[----:B------:R-:W3:Y:S01]  /*42d0*/  LDC R3, c[0x0][0xb0c] ;  /* 0x0002c300ff037b82 */ /* 0x000ee20000000800 */
[----:B--2---:R-:W-:-:S03]  /*42e0*/  UISETP.NE.U32.AND UP4, UPT, UR4, URZ, UPT ;  /* 0x000000ff0400728c */ /* 0x004fc6000bf85070 */
[----:B------:R-:W-:Y:S01]  /*42f0*/  UMOV UR4, 0x400 ;  /* 0x0000040000047882 */ /* 0x000fe20000000000 */
[----:B----4-:R-:W-:-:S03]  /*4300*/  UISETP.NE.U32.AND UP5, UPT, UR14, URZ, UPT ;  /* 0x000000ff0e00728c */ /* 0x010fc6000bfa5070 */
[----:B------:R-:W2:Y:S01]  /*4310*/  LDC R20, c[0x0][0xb20] ;  /* 0x0002c800ff147b82 */ /* 0x000ea20000000800 */
[----:B-1----:R-:W-:Y:S01]  /*4320*/  ISETP.NE.AND P1, PT, R0, 0x1, PT ;  /* 0x000000010000780c */ /* 0x002fe20003f25270 */
[----:B------:R-:W-:Y:S02]  /*4330*/  UISETP.NE.AND.EX UP4, UPT, UR5, URZ, UPT, UP4 ;  /* 0x000000ff0500728c */ /* 0x000fe4000bf85340 */
[----:B------:R-:W-:Y:S02]  /*4340*/  ULEA UR4, UR38, UR4, 0x18 ;  /* 0x0000000426047291 */ /* 0x000fe4000f8ec0ff */
[----:B------:R-:W-:Y:S02]  /*4350*/  UISETP.NE.AND.EX UP5, UPT, UR15, URZ, UPT, UP5 ;  /* 0x000000ff0f00728c */ /* 0x000fe4000bfa5350 */
[----:B------:R-:W1:Y:S08]  /*4360*/  LDC.64 R28, c[0x0][0x348] ;  /* 0x0000d200ff1c7b82 */ /* 0x000e700000000a00 */
[----:B------:R-:W4:Y:S08]  /*4370*/  LDC.64 R14, c[0x0][0xb10] ;  /* 0x0002c400ff0e7b82 */ /* 0x000f300000000a00 */
[----:B------:R-:W1:Y:S08]  /*4380*/  LDC.64 R6, c[0x0][0xb18] ;  /* 0x0002c600ff067b82 */ /* 0x000e700000000a00 */
[----:B------:R-:W1:Y:S08]  /*4390*/  LDC.64 R4, c[0x0][0xb28] ;  /* 0x0002ca00ff047b82 */ /* 0x000e700000000a00 */
[----:B--23--:R-:W1:Y:S02]  /*43a0*/  LDC R21, c[0x0][0x374] ;  /* 0x0000dd00ff157b82 */ /* 0x00ce640000000800 */
.L_x_90:
[C---:B------:R-:W-:Y:S02]  /*43b0*/  LEA R0, R26.reuse, UR4, 0x3 ;  /* 0x000000041a007c11 */ /* 0x040fe4000f8e18ff */
[----:B------:R-:W-:Y:S02]  /*43c0*/  SHF.L.U32 R2, R25, 0x1f, RZ ;  /* 0x0000001f19027819 */ /* 0x000fe400000006ff */
[----:B------:R-:W-:Y:S02]  /*43d0*/  LEA R16, R26, UR4, 0x4 ;  /* 0x000000041a107c11 */ /* 0x000fe4000f8e20ff */
[----:B------:R-:W2:Y:S02]  /*43e0*/  SYNCS.PHASECHK.TRANS64.TRYWAIT P0, [R0+URZ+0x150], R2 ;  /* 0x00015002000075a7 */ /* 0x000ea400080011ff */
[----:B--2---:R-:W-:Y:S05]  /*43f0*/  @!P0 BRA `(.L_x_83) ;  /* 0x0000003c00288947 */ /* 0x004fea0003800000 */
.L_x_174:
[----:B------:R-:W-:Y:S01]  /*4400*/  ISETP.GE.AND P0, PT, R60, 0x1, PT ;  /* 0x000000013c00780c */ /* 0x000fe20003f06270 */
[----:B------:R-:W3:Y:S01]  /*4410*/  LDS.128 R16, [R16+0x1e0] ;  /* 0x0001e00010107984 */ /* 0x000ee20000000c00 */
[----:B------:R-:W-:Y:S01]  /*4420*/  ISETP.NE.U32.AND P3, PT, RZ, UR14, PT ;  /* 0x0000000eff007c0c */ /* 0x000fe2000bf65070 */
[----:B--2---:R-:W-:Y:S03]  /*4430*/  VIADD R0, R0, 0x160 ;  /* 0x0000016000007836 */ /* 0x004fe60000000000 */
[----:B------:R-:W-:Y:S01]  /*4440*/  ISETP.NE.AND.EX P3, PT, RZ, UR15, PT, P3 ;  /* 0x0000000fff007c0c */ /* 0x000fe2000bf65330 */
[----:B------:R-:W-:Y:S01]  /*4450*/  @!PT LDS RZ, [RZ] ;  /* 0x00000000fffff984 */ /* 0x000fe20000000800 */
[----:B------:R-:W-:Y:S01]  /*4460*/  @!PT LDS RZ, [RZ] ;  /* 0x00000000fffff984 */ /* 0x000fe20000000800 */
[----:B------:R-:W-:Y:S01]  /*4470*/  @!PT LDS RZ, [RZ] ;  /* 0x00000000fffff984 */ /* 0x000fe20000000800 */
[----:B------:R-:W-:Y:S01]  /*4480*/  @!PT LDS RZ, [RZ] ;  /* 0x00000000fffff984 */ /* 0x000fe20000000800 */
[----:B------:R2:W-:Y:S06]  /*4490*/  MEMBAR.ALL.CTA ;  /* 0x0000000000007992 */ /* 0x0005ec0000008000 */
[----:B--2---:R-:W2:Y:S01]  /*44a0*/  FENCE.VIEW.ASYNC.S ;  /* 0x00000000000073c6 */ /* 0x004ea20000000000 */
[----:B------:R-:W-:Y:S04]  /*44b0*/  PRMT R0, RZ, 0x654, R0 ;  /* 0x00000654ff007816 */ /* 0x000fe80000000000 */
[----:B--2---:R2:W-:Y:S01]  /*44c0*/  SYNCS.ARRIVE.TRANS64.RED.A1T0 RZ, [R0+URZ], RZ ;  /* 0x000000ff00ff79a7 */ /* 0x0045e200081004ff */
[----:B---3--:R-:W-:Y:S11]  /*44d0*/  LOP3.LUT P4, RZ, R18, 0x1, RZ, 0xc0, !PT ;  /* 0x0000000112ff7812 */ /* 0x008ff6000788c0ff */
[----:B------:R-:W-:Y:S02]  /*44e0*/  @!UPT UIADD3 URZ, UPT, UPT, URZ, URZ, URZ ;  /* 0x000000fffffff290 */ /* 0x000fe4000fffe0ff */
[----:B------:R-:W-:Y:S02]  /*44f0*/  @P4 MOV R11, R16 ;  /* 0x00000010000b4202 */ /* 0x000fe40000000f00 */
[----:B------:R-:W-:Y:S01]  /*4500*/  @P4 LOP3.LUT R10, R17, 0xffff, RZ, 0xc0, !PT ;  /* 0x0000ffff110a4812 */ /* 0x000fe200078ec0ff */
[----:B--2---:R-:W-:Y:S06]  /*4510*/  @!P0 BRA `(.L_x_84) ;  /* 0x0000000000a48947 */ /* 0x004fec0003800000 */
[-C--:B-1----:R-:W-:Y:S01]  /*4520*/  IMAD.HI.U32 R0, R21, R7.reuse, RZ ;  /* 0x0000000715007227 */ /* 0x082fe200078e00ff */
[----:B------:R-:W-:Y:S02]  /*4530*/  ISETP.NE.AND P0, PT, R6, 0x1, PT ;  /* 0x000000010600780c */ /* 0x000fe40003f05270 */
[----:B------:R-:W-:Y:S01]  /*4540*/  ISETP.NE.AND P2, PT, R60, 0x1, PT ;  /* 0x000000013c00780c */ /* 0x000fe20003f45270 */
[----:B----4-:R-:W-:Y:S01]  /*4550*/  IMAD.HI.U32 R9, R22, R14, RZ ;  /* 0x0000000e16097227 */ /* 0x010fe200078e00ff */
[----:B------:R-:W-:Y:S02]  /*4560*/  SHF.R.U32.HI R0, RZ, R20, R0 ;  /* 0x00000014ff007219 */ /* 0x000fe40000011600 */
[----:B------:R-:W-:Y:S01]  /*4570*/  ISETP.NE.AND P5, PT, R3, 0x1, PT ;  /* 0x000000010300780c */ /* 0x000fe20003fa5270 */
[----:B------:R-:W-:Y:S01]  /*4580*/  IMAD.HI.U32 R13, R10, R7, RZ ;  /* 0x000000070a0d7227 */ /* 0x000fe200078e00ff */
[----:B------:R-:W-:Y:S02]  /*4590*/  SHF.R.U32.HI R9, RZ, R15, R9 ;  /* 0x0000000fff097219 */ /* 0x000fe40000011609 */
[----:B------:R-:W-:Y:S01]  /*45a0*/  SEL R0, R21, R0, !P0 ;  /* 0x0000000015007207 */ /* 0x000fe20004000000 */
[----:B------:R-:W-:Y:S01]  /*45b0*/  IMAD.HI.U32 R12, R11, R14, RZ ;  /* 0x0000000e0b0c7227 */ /* 0x000fe200078e00ff */
[----:B------:R-:W-:Y:S03]  /*45c0*/  SEL R9, R22, R9, !P5 ;  /* 0x0000000916097207 */ /* 0x000fe60006800000 */
[-C--:B------:R-:W-:Y:S01]  /*45d0*/  IMAD.HI.U32 R8, R0, R4.reuse, RZ ;  /* 0x0000000400087227 */ /* 0x080fe200078e00ff */
[----:B------:R-:W-:Y:S03]  /*45e0*/  SHF.R.U32.HI R12, RZ, R15, R12 ;  /* 0x0000000fff0c7219 */ /* 0x000fe6000001160c */
[----:B------:R-:W-:Y:S01]  /*45f0*/  IMAD.HI.U32 R2, R9, R4, RZ ;  /* 0x0000000409027227 */ /* 0x000fe200078e00ff */
[-C--:B------:R-:W-:Y:S02]  /*4600*/  @P2 SHF.R.U32.HI R0, RZ, R5.reuse, R8 ;  /* 0x00000005ff002219 */ /* 0x080fe40000011608 */
[----:B------:R-:W-:Y:S02]  /*4610*/  SHF.R.U32.HI R8, RZ, R20, R13 ;  /* 0x00000014ff087219 */ /* 0x000fe4000001160d */
[----:B------:R-:W-:Y:S01]  /*4620*/  @P2 SHF.R.U32.HI R9, RZ, R5, R2 ;  /* 0x00000005ff092219 */ /* 0x000fe20000011602 */
[----:B------:R-:W-:Y:S01]  /*4630*/  IMAD R0, R60, R0, RZ ;  /* 0x000000003c007224 */ /* 0x000fe200078e02ff */
[----:B------:R-:W-:Y:S02]  /*4640*/  SEL R8, R10, R8, !P0 ;  /* 0x000000080a087207 */ /* 0x000fe40004000000 */
[----:B------:R-:W-:Y:S01]  /*4650*/  SEL R2, R11, R12, !P5 ;  /* 0x0000000c0b027207 */ /* 0x000fe20006800000 */
[----:B------:R-:W-:Y:S01]  /*4660*/  IMAD R12, R60, R9, RZ ;  /* 0x000000093c0c7224 */ /* 0x000fe200078e02ff */
[C---:B------:R-:W-:Y:S01]  /*4670*/  ISETP.GE.AND P0, PT, R8.reuse, R0, PT ;  /* 0x000000000800720c */ /* 0x040fe20003f06270 */
[----:B------:R-:W-:Y:S03]  /*4680*/  IMAD.HI.U32 R0, R8, R4, RZ ;  /* 0x0000000408007227 */ /* 0x000fe600078e00ff */
[----:B------:R-:W-:Y:S02]  /*4690*/  ISETP.GE.OR P0, PT, R2, R12, P0 ;  /* 0x0000000c0200720c */ /* 0x000fe40000706670 */
[-C--:B------:R-:W-:Y:S04]  /*46a0*/  SHF.R.U32.HI R0, RZ, R5.reuse, R0 ;  /* 0x00000005ff007219 */ /* 0x080fe80000011600 */
[----:B------:R-:W-:Y:S05]  /*46b0*/  SEL R13, R8, R0, !P2 ;  /* 0x00000000080d7207 */ /* 0x000fea0005000000 */
[----:B------:R-:W-:Y:S02]  /*46c0*/  IMAD.MOV R12, RZ, RZ, -R13 ;  /* 0x000000ffff0c7224 */ /* 0x000fe400078e0a0d */
[----:B------:R-:W-:Y:S04]  /*46d0*/  @!P0 IMAD.HI.U32 R0, R2, R4, RZ ;  /* 0x0000000402008227 */ /* 0x000fe800078e00ff */
[----:B------:R-:W-:Y:S01]  /*46e0*/  IMAD R12, R60, R12, R8 ;  /* 0x0000000c3c0c7224 */ /* 0x000fe200078e0208 */
[----:B------:R-:W-:Y:S04]  /*46f0*/  @!P0 SHF.R.U32.HI R0, RZ, R5, R0 ;  /* 0x00000005ff008219 */ /* 0x000fe80000011600 */
[----:B------:R-:W-:Y:S04]  /*4700*/  @!P0 SEL R0, R2, R0, !P2 ;  /* 0x0000000002008207 */ /* 0x000fe80005000000 */
[----:B------:R-:W-:Y:S01]  /*4710*/  @!P0 IADD3 R13, PT, PT, R13, -R0, RZ ;  /* 0x800000000d0d8210 */ /* 0x000fe20007ffe0ff */
[----:B------:R-:W-:Y:S01]  /*4720*/  @!P0 IMAD R0, R9, R12, R0 ;  /* 0x0000000c09008224 */ /* 0x000fe200078e0200 */
[----:B------:R-:W-:Y:S01]  /*4730*/  IADD3 R9, PT, PT, -R8, RZ, RZ ;  /* 0x000000ff08097210 */ /* 0x000fe20007ffe1ff */
[--C-:B------:R-:W-:Y:S02]  /*4740*/  IMAD.MOV R12, RZ, RZ, -R2.reuse ;  /* 0x000000ffff0c7224 */ /* 0x100fe400078e0a02 */
[----:B------:R-:W-:Y:S02]  /*4750*/  @!P0 IMAD R8, R13, R60, R2 ;  /* 0x0000003c0d088224 */ /* 0x000fe400078e0202 */
[----:B------:R-:W-:Y:S02]  /*4760*/  @!P0 IMAD.MOV.U32 R2, RZ, RZ, R0 ;  /* 0x000000ffff028224 */ /* 0x000fe400078e0000 */
[----:B------:R-:W-:Y:S02]  /*4770*/  IMAD R11, R3, R12, R11 ;  /* 0x0000000c030b7224 */ /* 0x000fe400078e020b */
[----:B------:R-:W-:Y:S02]  /*4780*/  IMAD R10, R6, R9, R10 ;  /* 0x00000009060a7224 */ /* 0x000fe400078e020a */
[----:B------:R-:W-:Y:S02]  /*4790*/  IMAD R11, R2, R3, R11 ;  /* 0x00000003020b7224 */ /* 0x000fe400078e020b */
[----:B------:R-:W-:Y:S02]  /*47a0*/  IMAD R10, R8, R6, R10 ;  /* 0x00000006080a7224 */ /* 0x000fe400078e020a */
.L_x_84:
[----:B------:R-:W-:Y:S05]  /*47b0*/  BRA.U UP1, `(.L_x_85) ;  /* 0x0000000101107547 */ /* 0x000fea000b800000 */
[----:B------:R-:W-:Y:S04]  /*47c0*/  MOV R2, UR7 ;  /* 0x0000000700027c02 */ /* 0x000fe80008000f00 */
[----:B------:R-:W-:Y:S04]  /*47d0*/  SHF.L.U32 R2, R2, 0x1f, RZ ;  /* 0x0000001f02027819 */ /* 0x000fe800000006ff */
[----:B------:R-:W2:Y:S02]  /*47e0*/  SYNCS.PHASECHK.TRANS64.TRYWAIT P0, [UR4+0x148], R2 ;  /* 0x00014802ff0075a7 */ /* 0x000ea40008001104 */
[----:B--2---:R-:W-:Y:S05]  /*47f0*/  @!P0 BRA `(.L_x_86) ;  /* 0x00000038003c8947 */ /* 0x004fea0003800000 */
.L_x_85:
[----:B------:R-:W-:Y:S05]  /*4800*/  BRA.U !UP5, `(.L_x_87) ;  /* 0x000000010d347547 */ /* 0x000fea000b800000 */
[----:B------:R-:W-:Y:S01]  /*4810*/  UPLOP3.LUT UP0, UPT, UPT, UPT, UP4, 0x80, 0x8 ;  /* 0x000000000008789c */ /* 0x000fe20003f0f040 */
[----:B--2---:R-:W-:Y:S02]  /*4820*/  HFMA2 R0, -RZ, RZ, 0, 5.9604644775390625e-08 ;  /* 0x00000001ff007431 */ /* 0x004fe400000001ff */
[----:B------:R-:W-:Y:S03]  /*4830*/  IMAD.MOV.U32 R126, RZ, RZ, 0x1 ;  /* 0x00000001ff7e7424 */ /* 0x000fe600078e00ff */
[----:B------:R-:W-:Y:S05]  /*4840*/  PLOP3.LUT P0, PT, PT, PT, UP0, 0x80, 0x8 ;  /* 0x000000000008781c */ /* 0x000fea0003f0f008 */
[----:B------:R-:W2:Y:S01]  /*4850*/  @UP0 LDCU.64 UR8, c[0x0][0x888] ;  /* 0x00011100ff0807ac */ /* 0x000ea20008000a00 */
[----:B------:R-:W-:Y:S07]  /*4860*/  @UP0 UIMAD UR5, UR36, UR14, URZ ;  /* 0x0000000e240502a4 */ /* 0x000fee000f8e02ff */
[----:B------:R-:W-:Y:S01]  /*4870*/  @!P0 PRMT R126, R0, 0x7610, R126 ;  /* 0x00007610007e8816 */ /* 0x000fe2000000007e */
[----:B--2---:R-:W-:Y:S03]  /*4880*/  @UP0 UIMAD.WIDE UR8, UR5, 0x4, UR8 ;  /* 0x00000004050808a5 */ /* 0x004fe6000f8e0208 */
[----:B------:R-:W2:Y:S03]  /*4890*/  @!UP0 LDCU UR5, c[0x0][0x880] ;  /* 0x00011000ff0587ac */ /* 0x000ea60008000800 */
[----:B------:R-:W-:Y:S01]  /*48a0*/  IMAD.U32 R8, RZ, RZ, UR8 ;  /* 0x00000008ff087e24 */ /* 0x000fe2000f8e00ff */
[----:B------:R-:W-:Y:S05]  /*48b0*/  MOV R9, UR9 ;  /* 0x0000000900097c02 */ /* 0x000fea0008000f00 */
[----:B-----5:R3:W5:Y:S02]  /*48c0*/  @P0 LDG.E R67, desc[UR42][R8.64] ;  /* 0x0000002a08430981 */ /* 0x020764000c1e1900 */
[----:B--23--:R-:W-:Y:S07]  /*48d0*/  @!P0 IMAD.U32 R67, RZ, RZ, UR5 ;  /* 0x00000005ff438e24 */ /* 0x00cfee000f8e00ff */
.L_x_87:
[----:B-----5:R-:W-:Y:S01]  /*48e0*/  @!P3 FSETP.EQ.AND P2, PT, R67, RZ, PT ;  /* 0x000000ff4300b20b */ /* 0x020fe20003f42000 */
[----:B------:R-:W-:Y:S01]  /*48f0*/  @!UPT UIADD3 URZ, UPT, UPT, URZ, URZ, URZ ;  /* 0x000000fffffff290 */ /* 0x000fe2000fffe0ff */
[----:B------:R-:W-:Y:S11]  /*4900*/  @!P3 BRA `(.L_x_88) ;  /* 0x000000000014b947 */ /* 0x000ff60003800000 */
[----:B------:R-:W-:Y:S02]  /*4910*/  LOP3.LUT P0, RZ, R126, 0xff, RZ, 0xc0, !PT ;  /* 0x000000ff7eff7812 */ /* 0x000fe4000780c0ff */
[----:B------:R-:W-:Y:S04]  /*4920*/  PLOP3.LUT P2, PT, PT, PT, UP0, 0x80, 0x8 ;  /* 0x000000000008781c */ /* 0x000fe80003f4f008 */
[----:B------:R-:W-:Y:S07]  /*4930*/  PLOP3.LUT P2, PT, P2, PT, PT, 0x8, 0x80 ;  /* 0x000000000080781c */ /* 0x000fee000174e170 */
[----:B------:R-:W-:Y:S11]  /*4940*/  @P0 FSETP.EQ.AND P2, PT, R67, RZ, PT ;  /* 0x000000ff4300020b */ /* 0x000ff60003f42000 */
[----:B------:R-:W-:Y:S02]  /*4950*/  @!UPT UIADD3 URZ, UPT, UPT, URZ, URZ, URZ ;  /* 0x000000fffffff290 */ /* 0x000fe4000fffe0ff */
.L_x_88:
[----:B------:R-:W3:Y:S01]  /*4960*/  LDC.64 R8, c[0x0][0xb10] ;  /* 0x0002c400ff087b82 */ /* 0x000ee20000000a00 */
[----:B------:R-:W-:Y:S01]  /*4970*/  ULEA UR13, UR6, UR4, 0x3 ;  /* 0x00000004060d7291 */ /* 0x000fe2000f8e18ff */
[----:B------:R-:W-:Y:S01]  /*4980*/  SHF.L.U32 R30, R27, 0x1f, RZ ;  /* 0x0000001f1b1e7819 */ /* 0x000fe200000006ff */
[----:B------:R-:W-:Y:S01]  /*4990*/  VIADD R26, R26, 0x1 ;  /* 0x000000011a1a7836 */ /* 0x000fe20000000000 */
[----:B------:R-:W-:Y:S04]  /*49a0*/  @P4 SHF.R.U32.HI R24, RZ, 0x10, R17 ;  /* 0x00000010ff184819 */ /* 0x000fe80000011611 */
[----:B------:R-:W5:Y:S02]  /*49b0*/  LDC.64 R12, c[0x0][0xb18] ;  /* 0x0002c600ff0c7b82 */ /* 0x000f640000000a00 */
[----:B------:R-:W1:Y:S01]  /*49c0*/  SYNCS.PHASECHK.TRANS64.TRYWAIT P5, [UR13+0x130], R30 ;  /* 0x0001301eff0075a7 */ /* 0x000e6200080a110d */
[C---:B---3--:R-:W-:Y:S05]  /*49d0*/  @!P1 IMAD.HI.U32 R8, R11.reuse, R8, RZ ;  /* 0x000000080b089227 */ /* 0x048fea00078e00ff */
[----:B--2---:R-:W2:Y:S01]  /*49e0*/  @!P1 LDC R0, c[0x0][0xb20] ;  /* 0x0002c800ff009b82 */ /* 0x004ea20000000800 */
[----:B------:R-:W-:Y:S01]  /*49f0*/  @!P1 SHF.R.U32.HI R8, RZ, R9, R8 ;  /* 0x00000009ff089219 */ /* 0x000fe20000011608 */
[----:B-----5:R-:W-:Y:S01]  /*4a00*/  @!P1 IMAD.HI.U32 R13, R10, R13, RZ ;  /* 0x0000000d0a0d9227 */ /* 0x020fe200078e00ff */
[----:B------:R-:W-:Y:S05]  /*4a10*/  @!P1 ISETP.NE.AND P0, PT, R12, 0x1, PT ;  /* 0x000000010c00980c */ /* 0x000fea0003f05270 */
[----:B------:R-:W3:Y:S01]  /*4a20*/  @!P1 LDC R2, c[0x0][0xb0c] ;  /* 0x0002c300ff029b82 */ /* 0x000ee20000000800 */
[----:B--2---:R-:W-:Y:S02]  /*4a30*/  @!P1 SHF.R.U32.HI R0, RZ, R0, R13 ;  /* 0x00000000ff009219 */ /* 0x004fe4000001160d */
[----:B---3--:R-:W-:Y:S02]  /*4a40*/  @!P1 ISETP.NE.AND P3, PT, R2, 0x1, PT ;  /* 0x000000010200980c */ /* 0x008fe40003f65270 */
[----:B------:R-:W-:Y:S02]  /*4a50*/  @!P1 SEL R9, R10, R0, !P0 ;  /* 0x000000000a099207 */ /* 0x000fe40004000000 */
[----:B------:R-:W-:Y:S02]  /*4a60*/  ELECT P0, URZ, PT ;  /* 0x0000000000ff782f */ /* 0x000fe40003800000 */
[----:B------:R-:W-:Y:S05]  /*4a70*/  @!P1 SEL R8, R11, R8, !P3 ;  /* 0x000000080b089207 */ /* 0x000fea0005800000 */
[----:B------:R-:W-:Y:S02]  /*4a80*/  @!P1 IMAD.IADD R0, R9, 0x1, -R8 ;  /* 0x0000000109009824 */ /* 0x000fe400078e0a08 */
[----:B------:R-:W-:Y:S02]  /*4a90*/  @!P1 IMAD.IADD R8, R8, 0x1, -R9 ;  /* 0x0000000108089824 */ /* 0x000fe400078e0a09 */
[----:B------:R-:W-:Y:S02]  /*4aa0*/  @!P1 IMAD R11, R0, R2, R11 ;  /* 0x00000002000b9224 */ /* 0x000fe400078e020b */
[----:B------:R-:W-:Y:S01]  /*4ab0*/  @!P1 IMAD R10, R8, R12, R10 ;  /* 0x0000000c080a9224 */ /* 0x000fe200078e020a */
[----:B-1----:R-:W-:Y:S06]  /*4ac0*/  @!P5 BRA `(.L_x_89) ;  /* 0x0000003400a0d947 */ /* 0x002fec0003800000 */
.L_x_177:
[----:B------:R-:W-:Y:S01]  /*4ad0*/  UIADD3 UR25, UPT, UPT, UR13, 0x120, URZ ;  /* 0x000001200d197890 */ /* 0x000fe2000fffe0ff */
[----:B------:R-:W-:Y:S01]  /*4ae0*/  PLOP3.LUT P0, PT, P2, P0, PT, 0xf2, 0x2f ;  /* 0x00000000002f781c */ /* 0x000fe20001701e72 */
[----:B------:R-:W-:Y:S01]  /*4af0*/  UMOV UR22, 0x0 ;  /* 0x0000000000167882 */ /* 0x000fe20000000000 */
[----:B------:R-:W-:Y:S01]  /*4b00*/  UMOV UR23, 0x10000000 ;  /* 0x1000000000177882 */ /* 0x000fe20000000000 */
[----:B------:R-:W-:Y:S01]  /*4b10*/  UPRMT UR21, UR38, 0x654, UR25 ;  /* 0x0000065426157896 */ /* 0x000fe20008000019 */
[----:B------:R-:W-:Y:S01]  /*4b20*/  UMOV UR28, UR36 ;  /* 0x00000024001c7c82 */ /* 0x000fe20008000000 */
[----:B------:R-:W-:Y:S01]  /*4b30*/  UMOV UR20, UR36 ;  /* 0x0000002400147c82 */ /* 0x000fe20008000000 */
[----:B------:R-:W-:Y:S01]  /*4b40*/  UMOV UR17, UR25 ;  /* 0x0000001900117c82 */ /* 0x000fe20008000000 */
[----:B------:R-:W-:Y:S01]  /*4b50*/  UMOV UR12, UR36 ;  /* 0x00000024000c7c82 */ /* 0x000fe20008000000 */
[----:B------:R-:W-:Y:S05]  /*4b60*/  @P4 R2UR UR36, R24 ;  /* 0x00000000182442ca */ /* 0x000fea00000e0000 */
[----:B------:R-:W-:Y:S01]  /*4b70*/  @!P0 IADD3 R2, P2, PT, R28, 0x580, RZ ;  /* 0x000005801c028810 */ /* 0x000fe20007f5e0ff */
[----:B------:R-:W-:Y:S01]  /*4b80*/  @!P0 IMAD R124, R124, 0x30, RZ ;  /* 0x000000307c7c8824 */ /* 0x000fe200078e02ff */
[----:B------:R-:W-:Y:S01]  /*4b90*/  VOTEU.ALL UP3, P0 ;  /* 0x0000000000ff7886 */ /* 0x000fe20000060000 */
[----:B------:R-:W-:Y:S01]  /*4ba0*/  VOTEU.ALL UP2, P0 ;  /* 0x0000000000ff7886 */ /* 0x000fe20000040000 */
[----:B------:R-:W-:Y:S01]  /*4bb0*/  @!P0 R2UR UR9, R2 ;  /* 0x00000000020982ca */ /* 0x000fe200000e0000 */
[----:B-1----:R-:W-:Y:S01]  /*4bc0*/  @!P0 IMAD.X R0, RZ, RZ, R29, P2 ;  /* 0x000000ffff008224 */ /* 0x002fe200010e061d */
[----:B------:R-:W-:Y:S01]  /*4bd0*/  @!P0 R2UR UR26, R124 ;  /* 0x000000007c1a82ca */ /* 0x000fe200000e0000 */
[----:B------:R-:W-:Y:S01]  /*4be0*/  @!P0 IMAD.SHL.U32 R125, R125, 0x80, RZ ;  /* 0x000000807d7d8824 */ /* 0x000fe200078e00ff */
[----:B------:R-:W-:Y:S01]  /*4bf0*/  VOTEU.ALL UP1, P0 ;  /* 0x0000000000ff7886 */ /* 0x000fe20000020000 */
[----:B------:R-:W-:Y:S01]  /*4c00*/  IMAD.IADD R124, R10, 0x1, R122 ;  /* 0x000000010a7c7824 */ /* 0x000fe200078e027a */
[----:B------:R-:W-:Y:S02]  /*4c10*/  @!P0 R2UR UR8, R0 ;  /* 0x00000000000882ca */ /* 0x000fe400000e0000 */
[----:B------:R-:W-:Y:S01]  /*4c20*/  @!P0 R2UR UR27, R125 ;  /* 0x000000007d1b82ca */ /* 0x000fe200000e0000 */
[----:B------:R-:W-:Y:S01]  /*4c30*/  @!UP1 UIMAD UR5, UR6, 0x3000, UR4 ;  /* 0x00003000060598a4 */ /* 0x000fe2000f8e0204 */
[----:B------:R-:W-:Y:S03]  /*4c40*/  IMAD.IADD R125, R11, 0x1, R123 ;  /* 0x000000010b7d7824 */ /* 0x000fe600078e027b */
[----:B------:R-:W-:Y:S01]  /*4c50*/  @!UP1 UIADD3 UR24, UPT, UPT, UR5, 0x300, URZ ;  /* 0x0000030005189890 */ /* 0x000fe2000fffe0ff */
[----:B------:R-:W-:Y:S01]  /*4c60*/  IMAD.U32 R8, RZ, RZ, UR9 ;  /* 0x00000009ff087e24 */ /* 0x000fe2000f8e00ff */
[----:B------:R-:W-:Y:S02]  /*4c70*/  @!UP1 UIADD3 UR18, UPT, UPT, UR26, 0x10, URZ ;  /* 0x000000101a129890 */ /* 0x000fe4000fffe0ff */
[----:B------:R-:W-:Y:S02]  /*4c80*/  @!UP1 UIADD3 UR16, UPT, UPT, UR5, 0x1300, URZ ;  /* 0x0000130005109890 */ /* 0x000fe4000fffe0ff */
[----:B------:R-:W-:Y:S01]  /*4c90*/  IMAD.U32 R9, RZ, RZ, UR8 ;  /* 0x00000008ff097e24 */ /* 0x000fe2000f8e00ff */
[----:B------:R-:W-:Y:S01]  /*4ca0*/  @!P0 R2UR UR30, R8 ;  /* 0x00000000081e82ca */ /* 0x000fe200000e0000 */
[----:B------:R-:W-:Y:S01]  /*4cb0*/  UMOV UR19, UR27 ;  /* 0x0000001b00137c82 */ /* 0x000fe20008000000 */
[----:B------:R-:W-:Y:S02]  /*4cc0*/  @!UP1 UIADD3 UR10, UPT, UPT, UR26, 0x20, URZ ;  /* 0x000000201a0a9890 */ /* 0x000fe4000fffe0ff */
[----:B------:R-:W-:Y:S01]  /*4cd0*/  @!P0 R2UR UR31, R9 ;  /* 0x00000000091f82ca */ /* 0x000fe200000e0000 */
[----:B------:R-:W-:Y:S01]  /*4ce0*/  @!UP1 UIADD3 UR8, UPT, UPT, UR5, 0x2300, URZ ;  /* 0x0000230005089890 */ /* 0x000fe2000fffe0ff */
[----:B------:R-:W-:Y:S01]  /*4cf0*/  VOTEU.ALL UP1, P0 ;  /* 0x0000000000ff7886 */ /* 0x000fe20000020000 */
[----:B------:R-:W-:Y:S01]  /*4d00*/  UMOV UR9, UR25 ;  /* 0x0000001900097c82 */ /* 0x000fe20008000000 */
[----:B------:R-:W-:Y:S09]  /*4d10*/  UMOV UR11, UR27 ;  /* 0x0000001b000b7c82 */ /* 0x000ff20008000000 */
[----:B------:R2:W-:Y:S01]  /*4d20*/  @!UP3 UTMALDG.3D [UR24], [UR30], desc[UR22] ;  /* 0x000016181e00b5b4 */ /* 0x0005e20008011000 */
[----:B------:R2:W-:Y:S01]  /*4d30*/  @!UP2 UTMALDG.3D [UR16], [UR30], desc[UR22] ;  /* 0x000016101e00a5b4 */ /* 0x0005e20008011000 */
[----:B------:R2:W-:Y:S01]  /*4d40*/  @!UP1 UTMALDG.3D [UR8], [UR30], desc[UR22] ;  /* 0x000016081e0095b4 */ /* 0x0005e20008011000 */
[----:B------:R2:W-:Y:S01]  /*4d50*/  @!P0 SYNCS.ARRIVE.TRANS64.RED.A0TR RZ, [UR13+0x120], R23 ;  /* 0x00012017ffff89a7 */ /* 0x0005e2000830040d */
[C---:B------:R-:W-:Y:S04]  /*4d60*/  ISETP.NE.AND P0, PT, R26.reuse, 0x2, PT ;  /* 0x000000021a00780c */ /* 0x040fe80003f05270 */
[----:B------:R-:W-:Y:S02]  /*4d70*/  SEL R0, RZ, 0x1, P0 ;  /* 0x00000001ff007807 */ /* 0x000fe40000000000 */
[----:B------:R-:W-:Y:S02]  /*4d80*/  SEL R26, R26, RZ, P0 ;  /* 0x000000ff1a1a7207 */ /* 0x000fe40000000000 */
[----:B------:R-:W-:Y:S01]  /*4d90*/  LOP3.LUT R25, R25, R0, RZ, 0x3c, !PT ;  /* 0x0000000019197212 */ /* 0x000fe200078e3cff */
[----:B------:R-:W-:Y:S01]  /*4da0*/  SYNCS.ARRIVE.TRANS64.RED.A1T0 RZ, [UR21], RZ ;  /* 0x000000ffffff79a7 */ /* 0x000fe20008100415 */
[----:B------:R-:W-:Y:S04]  /*4db0*/  UIADD3 UR21, UPT, UPT, UR6, 0x1, URZ ;  /* 0x0000000106157890 */ /* 0x000fe8000fffe0ff */
[----:B------:R-:W-:Y:S04]  /*4dc0*/  UISETP.NE.AND UP1, UPT, UR21, 0x2, UPT ;  /* 0x000000021500788c */ /* 0x000fe8000bf25270 */
[----:B------:R-:W-:Y:S02]  /*4dd0*/  USEL UR13, URZ, 0x1, UP1 ;  /* 0x00000001ff0d7887 */ /* 0x000fe40008800000 */
[----:B------:R-:W-:Y:S02]  /*4de0*/  USEL UR6, UR21, URZ, UP1 ;  /* 0x000000ff15067287 */ /* 0x000fe40008800000 */
[----:B------:R-:W-:Y:S02]  /*4df0*/  UPLOP3.LUT UP1, UPT, UPT, UPT, UPT, 0x80, 0x8 ;  /* 0x000000000008789c */ /* 0x000fe40003f2f070 */
[----:B------:R-:W-:Y:S01]  /*4e00*/  LOP3.LUT R27, R27, UR13, RZ, 0x3c, !PT ;  /* 0x0000000d1b1b7c12 */ /* 0x000fe2000f8e3cff */
[----:B--2---:R-:W-:Y:S08]  /*4e10*/  @P4 BRA `(.L_x_90) ;  /* 0xfffffff400644947 */ /* 0x004ff0000383ffff */
[----:B------:R-:W-:Y:S01]  /*4e20*/  UIADD3 UR5, UPT, UPT, UR4, 0x130, URZ ;  /* 0x0000013004057890 */ /* 0x000fe2000fffe0ff */
[----:B------:R-:W-:-:S03]  /*4e30*/  SHF.L.U32 R2, R27, 0x1f, RZ ;  /* 0x0000001f1b027819 */ /* 0x000fc600000006ff */
[----:B------:R-:W-:-:S09]  /*4e40*/  ULEA UR4, UR6, UR5, 0x3 ;  /* 0x0000000506047291 */ /* 0x000fd2000f8e18ff */
[----:B------:R-:W1:Y:S02]  /*4e50*/  SYNCS.PHASECHK.TRANS64.TRYWAIT P0, [UR4], R2 ;  /* 0x00000002ff0075a7 */ /* 0x000e640008001104 */
[----:B-1----:R-:W-:Y:S05]  /*4e60*/  @!P0 BRA `(.L_x_91) ;  /* 0x0000003000d08947 */ /* 0x002fea0003800000 */
.L_x_179:
[----:B------:R-:W-:-:S04]  /*4e70*/  UIADD3 UR6, UPT, UPT, UR6, 0x1, URZ ;  /* 0x0000000106067890 */ /* 0x000fc8000fffe0ff */
[----:B------:R-:W-:-:S04]  /*4e80*/  UISETP.NE.AND UP0, UPT, UR6, 0x2, UPT ;  /* 0x000000020600788c */ /* 0x000fc8000bf05270 */
[----:B------:R-:W-:Y:S02]  /*4e90*/  USEL UR4, URZ, 0x1, UP0 ;  /* 0x00000001ff047887 */ /* 0x000fe40008000000 */
[----:B------:R-:W-:-:S04]  /*4ea0*/  USEL UR6, UR6, URZ, UP0 ;  /* 0x000000ff06067287 */ /* 0x000fc80008000000 */
[----:B------:R-:W-:Y:S01]  /*4eb0*/  ULEA UR6, UR6, UR5, 0x3 ;  /* 0x0000000506067291 */ /* 0x000fe2000f8e18ff */
[----:B-1----:R-:W-:-:S04]  /*4ec0*/  LOP3.LUT R2, R27, UR4, RZ, 0x3c, !PT ;  /* 0x000000041b027c12 */ /* 0x002fc8000f8e3cff */
[----:B------:R-:W-:Y:S01]  /*4ed0*/  SHF.L.U32 R2, R2, 0x1f, RZ ;  /* 0x0000001f02027819 */ /* 0x000fe200000006ff */
[----:B------:R-:W-:-:S07]  /*4ee0*/  IMAD.U32 R0, RZ, RZ, UR6 ;  /* 0x00000006ff007e24 */ /* 0x000fce000f8e00ff */
.L_x_92:
[----:B-1----:R1:W2:Y:S02]  /*4ef0*/  SYNCS.PHASECHK.TRANS64.TRYWAIT P0, [R0+URZ], R2 ;  /* 0x00000002000075a7 */ /* 0x0022a400080011ff */
[----:B--2---:R-:W-:Y:S05]  /*4f00*/  @!P0 NANOSLEEP.SYNCS 0x989680 ;  /* 0x009896800000895d */ /* 0x004fea0003900000 */
[----:B------:R-:W2:Y:S02]  /*4f10*/  @!P0 SYNCS.PHASECHK.TRANS64 P0, [R0+URZ], R2 ;  /* 0x00000002000085a7 */ /* 0x000ea400080010ff */
[----:B--2---:R-:W-:Y:S05]  /*4f20*/  @P0 EXIT ;  /* 0x000000000000094d */ /* 0x004fea0003800000 */
[----:B------:R-:W-:Y:S05]  /*4f30*/  BRA `(.L_x_92) ;  /* 0xfffffffc00ec7947 */ /* 0x000fea000383ffff */
.L_x_82:
[----:B------:R-:W-:-:S06]  /*4f40*/  UISETP.GE.AND UP1, UPT, UR8, 0x4, UPT ;  /* 0x000000040800788c */ /* 0x000fcc000bf26270 */
[----:B------:R-:W-:-:S13]  /*4f50*/  PLOP3.LUT P0, PT, PT, PT, UP1, 0x80, 0x8 ;  /* 0x000000000008781c */ /* 0x000fda0003f0f018 */
[----:B------:R-:W-:Y:S05]  /*4f60*/  @!P0 EXIT ;  /* 0x000000000000894d */ /* 0x000fea0003800000 */
[----:B------:R-:W-:Y:S01]  /*4f70*/  BAR.SYNC.DEFER_BLOCKING 0x6, 0xa0 ;  /* 0x0182800000007b1d */ /* 0x000fe20000010000 */
[C---:B------:R-:W-:Y:S02]  /*4f80*/  IMAD.SHL.U32 R2, R138.reuse, 0x10, RZ ;  /* 0x000000108a027824 */ /* 0x040fe400078e00ff */
[----:B------:R-:W-:Y:S02]  /*4f90*/  HFMA2 R137, -RZ, RZ, 0, 5.9604644775390625e-08 ;  /* 0x00000001ff897431 */ /* 0x000fe400000001ff */
[C---:B------:R-:W-:Y:S01]  /*4fa0*/  IMAD.U32 R22, R138.reuse, 0x10000, RZ ;  /* 0x000100008a167824 */ /* 0x040fe200078e00ff */
[----:B------:R-:W-:Y:S01]  /*4fb0*/  MOV R141, RZ ;  /* 0x000000ff008d7202 */ /* 0x000fe20000000f00 */
[----:B------:R-:W-:Y:S01]  /*4fc0*/  IMAD.SHL.U32 R130, R138, 0x2, RZ ;  /* 0x000000028a827824 */ /* 0x000fe200078e00ff */
[----:B------:R-:W-:Y:S01]  /*4fd0*/  UMOV UR37, 0x400 ;  /* 0x0000040000257882 */ /* 0x000fe20000000000 */
[----:B------:R-:W1:Y:S01]  /*4fe0*/  LDC R129, c[0x0][0x370] ;  /* 0x0000dc00ff817b82 */ /* 0x000e620000000800 */
[----:B------:R-:W-:Y:S01]  /*4ff0*/  ULEA UR37, UR38, UR37, 0x18 ;  /* 0x0000002526257291 */ /* 0x000fe2000f8ec0ff */
[----:B------:R-:W-:Y:S01]  /*5000*/  LOP3.LUT P0, R3, R2, 0x40, RZ, 0xc0, !PT ;  /* 0x0000004002037812 */ /* 0x000fe2000780c0ff */
[----:B------:R-:W-:Y:S01]  /*5010*/  IMAD.MOV.U32 R66, RZ, RZ, RZ ;  /* 0x000000ffff427224 */ /* 0x000fe200078e00ff */
[----:B------:R-:W-:Y:S01]  /*5020*/  LOP3.LUT R22, R22, 0x600000, RZ, 0xc0, !PT ;  /* 0x0060000016167812 */ /* 0x000fe200078ec0ff */
[----:B------:R-:W-:Y:S01]  /*5030*/  IMAD.MOV.U32 R136, RZ, RZ, RZ ;  /* 0x000000ffff887224 */ /* 0x000fe200078e00ff */
[----:B------:R-:W-:-:S02]  /*5040*/  LOP3.LUT R130, R3, 0x8, R130, 0xf8, !PT ;  /* 0x0000000803827812 */ /* 0x000fc400078ef882 */
[----:B------:R-:W-:Y:S01]  /*5050*/  CS2R R134, SRZ ;  /* 0x0000000000867805 */ /* 0x000fe2000001ff00 */
[----:B------:R-:W2:Y:S01]  /*5060*/  LDC R62, c[0x0][0xb0c] ;  /* 0x0002c300ff3e7b82 */ /* 0x000ea20000000800 */
[----:B------:R-:W-:Y:S01]  /*5070*/  P2R R132, PR, RZ, 0x1 ;  /* 0x00000001ff847803 */ /* 0x000fe20000000000 */
[----:B------:R-:W4:Y:S01]  /*5080*/  LDCU.64 UR48, c[0x0][0x348] ;  /* 0x00006900ff3077ac */ /* 0x000f220008000a00 */
[----:B------:R-:W-:Y:S02]  /*5090*/  LOP3.LUT R130, R130, 0x7b0, R2, 0xf8, !PT ;  /* 0x000007b082827812 */ /* 0x000fe400078ef802 */
[----:B------:R-:W-:Y:S01]  /*50a0*/  LOP3.LUT R138, R138, 0x60, RZ, 0xc0, !PT ;  /* 0x000000608a8a7812 */ /* 0x000fe200078ec0ff */
[----:B------:R-:W1:Y:S02]  /*50b0*/  LDCU.64 UR40, c[0x0][0x888] ;  /* 0x00011100ff2877ac */ /* 0x000e640008000a00 */
[----:B------:R-:W1:Y:S01]  /*50c0*/  LDC R127, c[0x0][0xb20] ;  /* 0x0002c800ff7f7b82 */ /* 0x000e620000000800 */
[----:B------:R-:W3:Y:S01]  /*50d0*/  LDS R0, [UR37+0x200] ;  /* 0x00020025ff007984 */ /* 0x000ee20008000800 */
[----:B------:R-:W-:Y:S01]  /*50e0*/  UIADD3 UR46, UPT, UPT, UR37, 0x300, URZ ;  /* 0x00000300252e7890 */ /* 0x000fe2000fffe0ff */
[----:B------:R-:W-:Y:S01]  /*50f0*/  UMOV UR39, URZ ;  /* 0x000000ff00277c82 */ /* 0x000fe20008000000 */
[----:B------:R-:W-:-:S04]  /*5100*/  UMOV UR45, URZ ;  /* 0x000000ff002d7c82 */ /* 0x000fc80008000000 */
[----:B------:R-:W1:Y:S08]  /*5110*/  LDC R61, c[0x0][0xb30] ;  /* 0x0002cc00ff3d7b82 */ /* 0x000e700000000800 */
[----:B------:R-:W1:Y:S08]  /*5120*/  LDC.64 R120, c[0x0][0xb10] ;  /* 0x0002c400ff787b82 */ /* 0x000e700000000a00 */
[----:B------:R-:W1:Y:S08]  /*5130*/  LDC.64 R58, c[0x0][0xb18] ;  /* 0x0002c600ff3a7b82 */ /* 0x000e700000000a00 */
[----:B------:R-:W1:Y:S08]  /*5140*/  LDC.64 R116, c[0x0][0x888] ;  /* 0x00022200ff747b82 */ /* 0x000e700000000a00 */
[----:B------:R-:W1:Y:S01]  /*5150*/  LDC.64 R56, c[0x0][0xb28] ;  /* 0x0002ca00ff387b82 */ /* 0x000e620000000a00 */
[----:B---3--:R-:W-:-:S07]  /*5160*/  IMAD.IADD R22, R0, 0x1, R22 ;  /* 0x0000000100167824 */ /* 0x008fce00078e0216 */
[----:B------:R-:W3:Y:S08]  /*5170*/  LDC.64 R118, c[0x0][0x890] ;  /* 0x00022400ff767b82 */ /* 0x000ef00000000a00 */
[----:B------:R-:W1:Y:S08]  /*5180*/  LDC.64 R114, c[0x0][0x8b0] ;  /* 0x00022c00ff727b82 */ /* 0x000e700000000a00 */
[----:B------:R-:W1:Y:S08]  /*5190*/  LDC.64 R112, c[0x0][0x8a8] ;  /* 0x00022a00ff707b82 */ /* 0x000e700000000a00 */
[----:B--2-4-:R-:W1:Y:S02]  /*51a0*/  LDC R128, c[0x0][0x374] ;  /* 0x0000dd00ff807b82 */ /* 0x014e640000000800 */
.L_x_114:
[----:B------:R-:W-:Y:S02]  /*51b0*/  LEA R0, R141, UR37, 0x3 ;  /* 0x000000258d007c11 */ /* 0x000fe4000f8e18ff */
[----:B------:R-:W-:Y:S02]  /*51c0*/  SHF.L.U32 R2, R135, 0x1f, RZ ;  /* 0x0000001f87027819 */ /* 0x000fe400000006ff */
[----:B------:R-:W-:Y:S02]  /*51d0*/  LEA R16, R141, UR37, 0x4 ;  /* 0x000000258d107c11 */ /* 0x000fe4000f8e20ff */
[----:B--2---:R-:W2:Y:S02]  /*51e0*/  SYNCS.PHASECHK.TRANS64.TRYWAIT P0, [R0+URZ+0x150], R2 ;  /* 0x00015002000075a7 */ /* 0x004ea400080011ff */
[----:B-12---:R-:W-:Y:S05]  /*51f0*/  @!P0 BRA `(.L_x_93) ;  /* 0x0000003000048947 */ /* 0x006fea0003800000 */
.L_x_180:
[----:B------:R-:W4:Y:S01]  /*5200*/  LDC.64 R10, c[0x0][0xb10] ;  /* 0x0002c400ff0a7b82 */ /* 0x000f220000000a00 */
[----:B------:R-:W3:Y:S01]  /*5210*/  LDS.128 R16, [R16+0x1e0] ;  /* 0x0001e00010107984 */ /* 0x000ee20000000c00 */
[----:B-1----:R-:W-:Y:S01]  /*5220*/  ISETP.NE.AND P1, PT, R61, 0x1, PT ;  /* 0x000000013d00780c */ /* 0x002fe20003f25270 */
[----:B--2---:R-:W-:Y:S01]  /*5230*/  VIADD R0, R0, 0x160 ;  /* 0x0000016000007836 */ /* 0x004fe20000000000 */
[----:B------:R-:W-:Y:S04]  /*5240*/  ISETP.GE.AND P0, PT, R60, 0x1, PT ;  /* 0x000000013c00780c */ /* 0x000fe80003f06270 */
[----:B------:R-:W1:Y:S01]  /*5250*/  LDC.64 R8, c[0x0][0xb18] ;  /* 0x0002c600ff087b82 */ /* 0x000e620000000a00 */
[----:B------:R-:W-:Y:S01]  /*5260*/  PRMT R0, RZ, 0x654, R0 ;  /* 0x00000654ff007816 */ /* 0x000fe20000000000 */
[----:B------:R-:W-:Y:S01]  /*5270*/  @!PT LDS RZ, [RZ] ;  /* 0x00000000fffff984 */ /* 0x000fe20000000800 */
[----:B------:R-:W-:Y:S01]  /*5280*/  @!PT LDS RZ, [RZ] ;  /* 0x00000000fffff984 */ /* 0x000fe20000000800 */
[----:B------:R-:W-:Y:S01]  /*5290*/  @!PT LDS RZ, [RZ] ;  /* 0x00000000fffff984 */ /* 0x000fe20000000800 */
[----:B------:R-:W-:Y:S01]  /*52a0*/  @!PT LDS RZ, [RZ] ;  /* 0x00000000fffff984 */ /* 0x000fe20000000800 */
[----:B------:R2:W-:Y:S06]  /*52b0*/  MEMBAR.ALL.CTA ;  /* 0x0000000000007992 */ /* 0x0005ec0000008000 */
[----:B--2---:R-:W2:Y:S01]  /*52c0*/  FENCE.VIEW.ASYNC.S ;  /* 0x00000000000073c6 */ /* 0x004ea20000000000 */
[----:B------:R-:W1:Y:S08]  /*52d0*/  @!P1 LDC R12, c[0x0][0xb20] ;  /* 0x0002c800ff0c9b82 */ /* 0x000e700000000800 */
[----:B------:R-:W1:Y:S01]  /*52e0*/  @!P1 LDC R7, c[0x0][0xb0c] ;  /* 0x0002c300ff079b82 */ /* 0x000e620000000800 */
[----:B--2---:R2:W-:Y:S01]  /*52f0*/  SYNCS.ARRIVE.TRANS64.RED.A1T0 RZ, [R0+URZ], RZ ;  /* 0x000000ff00ff79a7 */ /* 0x0045e200081004ff */
[----:B---3--:R-:W-:Y:S04]  /*5300*/  LOP3.LUT P4, RZ, R18, 0x1, RZ, 0xc0, !PT ;  /* 0x0000000112ff7812 */ /* 0x008fe8000788c0ff */
[----:B------:R-:W-:Y:S09]  /*5310*/  P2R R139, PR, RZ, 0x10 ;  /* 0x00000010ff8b7803 */ /* 0x000ff20000000000 */
[----:B------:R-:W-:Y:S02]  /*5320*/  @P4 MOV R64, R16 ;  /* 0x0000001000404202 */ /* 0x000fe40000000f00 */
[----:B------:R-:W-:Y:S01]  /*5330*/  @P4 LOP3.LUT R63, R17, 0xffff, RZ, 0xc0, !PT ;  /* 0x0000ffff113f4812 */ /* 0x000fe200078ec0ff */
[----:B--2-4-:R-:W-:Y:S06]  /*5340*/  @!P0 BRA `(.L_x_94) ;  /* 0x0000000000a48947 */ /* 0x014fec0003800000 */
[----:B------:R-:W-:Y:S01]  /*5350*/  IMAD.HI.U32 R0, R128, R59, RZ ;  /* 0x0000003b80007227 */ /* 0x000fe200078e00ff */
[----:B------:R-:W-:Y:S02]  /*5360*/  ISETP.NE.AND P0, PT, R58, 0x1, PT ;  /* 0x000000013a00780c */ /* 0x000fe40003f05270 */
[----:B------:R-:W-:Y:S01]  /*5370*/  ISETP.NE.AND P2, PT, R60, 0x1, PT ;  /* 0x000000013c00780c */ /* 0x000fe20003f45270 */
[----:B------:R-:W-:Y:S01]  /*5380*/  IMAD.HI.U32 R4, R129, R120, RZ ;  /* 0x0000007881047227 */ /* 0x000fe200078e00ff */
[----:B------:R-:W-:Y:S02]  /*5390*/  SHF.R.U32.HI R0, RZ, R127, R0 ;  /* 0x0000007fff007219 */ /* 0x000fe40000011600 */
[----:B------:R-:W-:Y:S01]  /*53a0*/  ISETP.NE.AND P3, PT, R62, 0x1, PT ;  /* 0x000000013e00780c */ /* 0x000fe20003f65270 */
[----:B------:R-:W-:Y:S01]  /*53b0*/  IMAD.HI.U32 R6, R63, R59, RZ ;  /* 0x0000003b3f067227 */ /* 0x000fe200078e00ff */
[-C--:B------:R-:W-:Y:S02]  /*53c0*/  SHF.R.U32.HI R4, RZ, R121.reuse, R4 ;  /* 0x00000079ff047219 */ /* 0x080fe40000011604 */
[----:B------:R-:W-:Y:S01]  /*53d0*/  SEL R0, R128, R0, !P0 ;  /* 0x0000000080007207 */ /* 0x000fe20004000000 */
[----:B------:R-:W-:Y:S01]  /*53e0*/  IMAD.HI.U32 R5, R64, R120, RZ ;  /* 0x0000007840057227 */ /* 0x000fe200078e00ff */
[----:B------:R-:W-:Y:S03]  /*53f0*/  SEL R4, R129, R4, !P3 ;  /* 0x0000000481047207 */ /* 0x000fe60005800000 */
[-C--:B------:R-:W-:Y:S01]  /*5400*/  IMAD.HI.U32 R3, R0, R56.reuse, RZ ;  /* 0x0000003800037227 */ /* 0x080fe200078e00ff */
[----:B------:R-:W-:Y:S03]  /*5410*/  SHF.R.U32.HI R5, RZ, R121, R5 ;  /* 0x00000079ff057219 */ /* 0x000fe60000011605 */
[----:B------:R-:W-:Y:S01]  /*5420*/  IMAD.HI.U32 R2, R4, R56, RZ ;  /* 0x0000003804027227 */ /* 0x000fe200078e00ff */
[----:B------:R-:W-:Y:S02]  /*5430*/  @P2 SHF.R.U32.HI R0, RZ, R57, R3 ;  /* 0x00000039ff002219 */ /* 0x000fe40000011603 */
[----:B------:R-:W-:Y:S02]  /*5440*/  SHF.R.U32.HI R3, RZ, R127, R6 ;  /* 0x0000007fff037219 */ /* 0x000fe40000011606 */
[----:B------:R-:W-:Y:S01]  /*5450*/  @P2 SHF.R.U32.HI R4, RZ, R57, R2 ;  /* 0x00000039ff042219 */ /* 0x000fe20000011602 */
[----:B------:R-:W-:Y:S01]  /*5460*/  IMAD R0, R60, R0, RZ ;  /* 0x000000003c007224 */ /* 0x000fe200078e02ff */
[----:B------:R-:W-:Y:S02]  /*5470*/  SEL R3, R63, R3, !P0 ;  /* 0x000000033f037207 */ /* 0x000fe40004000000 */
[----:B------:R-:W-:Y:S01]  /*5480*/  SEL R2, R64, R5, !P3 ;  /* 0x0000000540027207 */ /* 0x000fe20005800000 */
[----:B------:R-:W-:Y:S01]  /*5490*/  IMAD R5, R60, R4, RZ ;  /* 0x000000043c057224 */ /* 0x000fe200078e02ff */
[C---:B------:R-:W-:Y:S01]  /*54a0*/  ISETP.GE.AND P0, PT, R3.reuse, R0, PT ;  /* 0x000000000300720c */ /* 0x040fe20003f06270 */
[C---:B------:R-:W-:Y:S03]  /*54b0*/  IMAD.HI.U32 R0, R3.reuse, R56, RZ ;  /* 0x0000003803007227 */ /* 0x040fe600078e00ff */
[C---:B------:R-:W-:Y:S02]  /*54c0*/  ISETP.GE.OR P0, PT, R2.reuse, R5, P0 ;  /* 0x000000050200720c */ /* 0x040fe40000706670 */
[----:B------:R-:W-:Y:S04]  /*54d0*/  SHF.R.U32.HI R0, RZ, R57, R0 ;  /* 0x00000039ff007219 */ /* 0x000fe80000011600 */
[C---:B------:R-:W-:Y:S05]  /*54e0*/  SEL R6, R3.reuse, R0, !P2 ;  /* 0x0000000003067207 */ /* 0x040fea0005000000 */
        /* <DEDUP_REMOVED lines=14> */
[----:B------:R-:W-:Y:S07]  /*55d0*/  IMAD R63, R3, R58, R63 ;  /* 0x0000003a033f7224 */ /* 0x000fee00078e023f */
.L_x_94:
[----:B------:R-:W-:Y:S01]  /*55e0*/  @!P1 IMAD.HI.U32 R0, R64, R10, RZ ;  /* 0x0000000a40009227 */ /* 0x000fe200078e00ff */
[----:B-1----:R-:W-:Y:S01]  /*55f0*/  @!P1 ISETP.NE.AND P0, PT, R8, 0x1, PT ;  /* 0x000000010800980c */ /* 0x002fe20003f05270 */
[----:B------:R-:W-:Y:S01]  /*5600*/  ULOP3.LUT UP0, URZ, UR46, 0x90, URZ, 0xc0, !UPT ;  /* 0x000000902eff7892 */ /* 0x000fe2000f80c0ff */
[----:B------:R-:W-:Y:S01]  /*5610*/  @!P1 ISETP.NE.AND P2, PT, R7, 0x1, PT ;  /* 0x000000010700980c */ /* 0x000fe20003f45270 */
[----:B------:R-:W-:Y:S01]  /*5620*/  @!P1 IMAD.HI.U32 R2, R63, R9, RZ ;  /* 0x000000093f029227 */ /* 0x000fe200078e00ff */
[----:B------:R-:W-:Y:S02]  /*5630*/  @!P1 SHF.R.U32.HI R0, RZ, R11, R0 ;  /* 0x0000000bff009219 */ /* 0x000fe40000011600 */
[----:B------:R-:W-:Y:S01]  /*5640*/  @P4 SHF.R.U32.HI R133, RZ, 0x10, R17 ;  /* 0x00000010ff854819 */ /* 0x000fe20000011611 */
[----:B------:R-:W-:Y:S01]  /*5650*/  VIADD R141, R141, 0x1 ;  /* 0x000000018d8d7836 */ /* 0x000fe20000000000 */
[----:B------:R-:W-:Y:S02]  /*5660*/  @!P1 SHF.R.U32.HI R2, RZ, R12, R2 ;  /* 0x0000000cff029219 */ /* 0x000fe40000011602 */
[----:B------:R-:W-:Y:S02]  /*5670*/  @!P1 SEL R3, R64, R0, !P2 ;  /* 0x0000000040039207 */ /* 0x000fe40005000000 */
[----:B------:R-:W-:Y:S05]  /*5680*/  @!P1 SEL R2, R63, R2, !P0 ;  /* 0x000000023f029207 */ /* 0x000fea0004000000 */
[----:B------:R-:W-:Y:S02]  /*5690*/  @!P1 IMAD.IADD R0, R2, 0x1, -R3 ;  /* 0x0000000102009824 */ /* 0x000fe400078e0a03 */
[----:B------:R-:W-:Y:S02]  /*56a0*/  @!P1 IMAD.IADD R2, R3, 0x1, -R2 ;  /* 0x0000000103029824 */ /* 0x000fe400078e0a02 */
[----:B------:R-:W-:Y:S02]  /*56b0*/  @!P1 IMAD R64, R0, R7, R64 ;  /* 0x0000000700409224 */ /* 0x000fe400078e0240 */
[----:B------:R-:W-:Y:S01]  /*56c0*/  @!P1 IMAD R63, R2, R8, R63 ;  /* 0x00000008023f9224 */ /* 0x000fe200078e023f */
[----:B------:R-:W-:Y:S06]  /*56d0*/  BRA.U !UP0, `(.L_x_95) ;  /* 0x00000001087c7547 */ /* 0x000fec000b800000 */
[----:B------:R-:W1:Y:S01]  /*56e0*/  LDCU.64 UR8, c[0x4][0x80] ;  /* 0x01001000ff0877ac */ /* 0x000e620008000a00 */
[----:B------:R-:W-:Y:S01]  /*56f0*/  MOV R2, 0x0 ;  /* 0x0000000000027802 */ /* 0x000fe20000000f00 */
[----:B------:R-:W-:Y:S02]  /*5700*/  HFMA2 R12, -RZ, RZ, 0, 5.9604644775390625e-08 ;  /* 0x00000001ff0c7431 */ /* 0x000fe400000001ff */
[----:B------:R-:W-:Y:S01]  /*5710*/  IMAD.MOV.U32 R8, RZ, RZ, 0x70 ;  /* 0x00000070ff087424 */ /* 0x000fe200078e00ff */
[----:B------:R2:W3:Y:S01]  /*5720*/  LDC.64 R14, c[0x4][R2] ;  /* 0x01000000020e7b82 */ /* 0x0004e20000000a00 */
[----:B------:R-:W4:Y:S01]  /*5730*/  LDCU.64 UR6, c[0x4][0x88] ;  /* 0x01001100ff0677ac */ /* 0x000f220008000a00 */
[----:B------:R-:W-:Y:S01]  /*5740*/  IMAD.MOV.U32 R13, RZ, RZ, RZ ;  /* 0x000000ffff0d7224 */ /* 0x000fe200078e00ff */
[----:B------:R-:W2:Y:S01]  /*5750*/  LDCU.64 UR4, c[0x4][0x8] ;  /* 0x01000100ff0477ac */ /* 0x000ea20008000a00 */
[----:B-1----:R-:W-:Y:S01]  /*5760*/  MOV R5, UR9 ;  /* 0x0000000900057c02 */ /* 0x002fe20008000f00 */
[----:B------:R-:W-:Y:S01]  /*5770*/  IMAD.U32 R4, RZ, RZ, UR8 ;  /* 0x00000008ff047e24 */ /* 0x000fe2000f8e00ff */
[----:B----4-:R-:W-:Y:S01]  /*5780*/  MOV R7, UR7 ;  /* 0x0000000700077c02 */ /* 0x010fe20008000f00 */
[----:B------:R-:W-:Y:S01]  /*5790*/  IMAD.U32 R6, RZ, RZ, UR6 ;  /* 0x00000006ff067e24 */ /* 0x000fe2000f8e00ff */
[----:B--2---:R-:W-:Y:S01]  /*57a0*/  MOV R11, UR5 ;  /* 0x00000005000b7c02 */ /* 0x004fe20008000f00 */
[----:B------:R-:W-:Y:S02]  /*57b0*/  IMAD.U32 R10, RZ, RZ, UR4 ;  /* 0x00000004ff0a7e24 */ /* 0x000fe4000f8e00ff */
[----:B------:R-:W-:Y:S07]  /*57c0*/  LEPC R20, `(.L_x_96) ;  /* 0x000000001014794e */ /* 0x000fee0000000000 */
[----:B---3-5:R-:W-:Y:S05]  /*57d0*/  CALL.ABS.NOINC R14 ;  /* 0x000000000e007343 */ /* 0x028fea0003c00000 */
.L_x_96:
[----:B------:R-:W1:Y:S01]  /*57e0*/  LDCU.64 UR8, c[0x4][0x80] ;  /* 0x01001000ff0877ac */ /* 0x000e620008000a00 */
[----:B------:R-:W2:Y:S01]  /*57f0*/  LDC.64 R2, c[0x4][R2] ;  /* 0x0100000002027b82 */ /* 0x000ea20000000a00 */
[----:B------:R-:W-:Y:S02]  /*5800*/  HFMA2 R12, -RZ, RZ, 0, 5.9604644775390625e-08 ;  /* 0x00000001ff0c7431 */ /* 0x000fe400000001ff */
[----:B------:R-:W-:Y:S02]  /*5810*/  IMAD.MOV.U32 R8, RZ, RZ, 0x70 ;  /* 0x00000070ff087424 */ /* 0x000fe400078e00ff */
[----:B------:R-:W-:Y:S01]  /*5820*/  IMAD.MOV.U32 R13, RZ, RZ, RZ ;  /* 0x000000ffff0d7224 */ /* 0x000fe200078e00ff */
[----:B------:R-:W3:Y:S01]  /*5830*/  LDCU.64 UR6, c[0x4][0x88] ;  /* 0x01001100ff0677ac */ /* 0x000ee20008000a00 */
[----:B------:R-:W4:Y:S01]  /*5840*/  LDCU.64 UR4, c[0x4][0x8] ;  /* 0x01000100ff0477ac */ /* 0x000f220008000a00 */
[----:B-1----:R-:W-:Y:S02]  /*5850*/  MOV R4, UR8 ;  /* 0x0000000800047c02 */ /* 0x002fe40008000f00 */
[----:B------:R-:W-:Y:S02]  /*5860*/  MOV R5, UR9 ;  /* 0x0000000900057c02 */ /* 0x000fe40008000f00 */
[----:B---3--:R-:W-:Y:S01]  /*5870*/  MOV R7, UR7 ;  /* 0x0000000700077c02 */ /* 0x008fe20008000f00 */
[----:B------:R-:W-:Y:S01]  /*5880*/  IMAD.U32 R6, RZ, RZ, UR6 ;  /* 0x00000006ff067e24 */ /* 0x000fe2000f8e00ff */
[----:B----4-:R-:W-:Y:S01]  /*5890*/  MOV R11, UR5 ;  /* 0x00000005000b7c02 */ /* 0x010fe20008000f00 */
[----:B------:R-:W-:Y:S02]  /*58a0*/  IMAD.U32 R10, RZ, RZ, UR4 ;  /* 0x00000004ff0a7e24 */ /* 0x000fe4000f8e00ff */
[----:B------:R-:W-:Y:S07]  /*58b0*/  LEPC R20, `(.L_x_95) ;  /* 0x000000001014794e */ /* 0x000fee0000000000 */
[----:B--2---:R-:W-:Y:S05]  /*58c0*/  CALL.ABS.NOINC R2 ;  /* 0x0000000002007343 */ /* 0x004fea0003c00000 */
.L_x_95:
[----:B------:R-:W-:Y:S01]  /*58d0*/  ISETP.NE.U32.AND P1, PT, R118, RZ, PT ;  /* 0x000000ff7600720c */ /* 0x000fe20003f25070 */
[----:B------:R-:W-:Y:S01]  /*58e0*/  UISETP.NE.AND UP1, UPT, UR44, URZ, UPT ;  /* 0x000000ff2c00728c */ /* 0x000fe2000bf25270 */
[----:B------:R-:W-:Y:S02]  /*58f0*/  ISETP.NE.U32.AND P4, PT, R114, RZ, PT ;  /* 0x000000ff7200720c */ /* 0x000fe40003f85070 */
[----:B------:R-:W-:Y:S02]  /*5900*/  ISETP.NE.AND.EX P1, PT, R119, RZ, PT, P1 ;  /* 0x000000ff7700720c */ /* 0x000fe40003f25310 */
[----:B------:R-:W-:Y:S02]  /*5910*/  PLOP3.LUT P2, PT, PT, PT, PT, 0x8, 0x80 ;  /* 0x000000000080781c */ /* 0x000fe40003f4e170 */
[----:B------:R-:W-:Y:S02]  /*5920*/  PLOP3.LUT P0, PT, PT, PT, UP1, 0x80, 0x8 ;  /* 0x000000000008781c */ /* 0x000fe40003f0f018 */
[----:B------:R-:W-:Y:S02]  /*5930*/  ISETP.NE.AND.EX P4, PT, R115, RZ, PT, P4 ;  /* 0x000000ff7300720c */ /* 0x000fe40003f85340 */
[----:B------:R-:W1:Y:S09]  /*5940*/  @UP1 LDCU.64 UR4, c[0x0][0x888] ;  /* 0x00011100ff0417ac */ /* 0x000e720008000a00 */
[----:B------:R-:W-:Y:S01]  /*5950*/  @P0 PLOP3.LUT P2, PT, P1, PT, PT, 0x80, 0x8 ;  /* 0x000000000008081c */ /* 0x000fe20000f4f070 */
[----:B-1----:R-:W-:Y:S04]  /*5960*/  @UP1 UISETP.NE.U32.AND UP0, UPT, UR4, URZ, UPT ;  /* 0x000000ff0400128c */ /* 0x002fe8000bf05070 */
[----:B------:R-:W-:Y:S04]  /*5970*/  @UP1 UISETP.NE.AND.EX UP0, UPT, UR5, URZ, UPT, UP0 ;  /* 0x000000ff0500128c */ /* 0x000fe8000bf05300 */
[----:B------:R-:W-:Y:S01]  /*5980*/  @UP1 USEL UR4, URZ, 0xffffffff, UP0 ;  /* 0xffffffffff041887 */ /* 0x000fe20008000000 */
[----:B------:R-:W-:Y:S11]  /*5990*/  @!P1 BRA `(.L_x_97) ;  /* 0x00000000002c9947 */ /* 0x000ff60003800000 */
[----:B------:R-:W-:Y:S01]  /*59a0*/  ISETP.NE.U32.AND P3, PT, R116, RZ, PT ;  /* 0x000000ff7400720c */ /* 0x000fe20003f65070 */
[----:B------:R-:W-:Y:S03]  /*59b0*/  IMAD.MOV.U32 R126, RZ, RZ, 0x1 ;  /* 0x00000001ff7e7424 */ /* 0x000fe600078e00ff */
[----:B------:R-:W-:Y:S11]  /*59c0*/  ISETP.NE.AND.EX P3, PT, R117, RZ, PT, P3 ;  /* 0x000000ff7500720c */ /* 0x000ff60003f65330 */
[----:B------:R-:W-:Y:S02]  /*59d0*/  @!UPT UIADD3 URZ, UPT, UPT, URZ, URZ, URZ ;  /* 0x000000fffffff290 */ /* 0x000fe4000fffe0ff */
[----:B------:R-:W1:Y:S01]  /*59e0*/  @P3 LDC.64 R2, c[0x0][0x888] ;  /* 0x00022200ff023b82 */ /* 0x000e620000000a00 */
[----:B------:R-:W-:Y:S04]  /*59f0*/  @P3 IMAD R0, R118, UR36, RZ ;  /* 0x0000002476003c24 */ /* 0x000fe8000f8e02ff */
[----:B-1----:R-:W-:Y:S04]  /*5a00*/  @P3 IMAD.WIDE R2, R0, 0x4, R2 ;  /* 0x0000000400023825 */ /* 0x002fe800078e0202 */
[----:B------:R-:W-:Y:S01]  /*5a10*/  HFMA2 R0, -RZ, RZ, 0, 5.9604644775390625e-08 ;  /* 0x00000001ff007431 */ /* 0x000fe200000001ff */
[----:B-----5:R1:W5:Y:S04]  /*5a20*/  @P3 LDG.E R67, desc[UR42][R2.64] ;  /* 0x0000002a02433981 */ /* 0x020368000c1e1900 */
[----:B------:R-:W-:Y:S01]  /*5a30*/  @!P3 PRMT R126, R0, 0x7610, R126 ;  /* 0x00007610007eb816 */ /* 0x000fe2000000007e */
[----:B-1----:R-:W2:Y:S06]  /*5a40*/  @!P3 LDC R67, c[0x0][0x880] ;  /* 0x00022000ff43bb82 */ /* 0x002eac0000000800 */
.L_x_97:
[----:B------:R-:W-:Y:S05]  /*5a50*/  @!P4 BRA `(.L_x_98) ;  /* 0x000000000020c947 */ /* 0x000fea0003800000 */
[----:B------:R-:W-:Y:S04]  /*5a60*/  ISETP.NE.U32.AND P3, PT, R112, RZ, PT ;  /* 0x000000ff7000720c */ /* 0x000fe80003f65070 */
[----:B------:R-:W-:Y:S11]  /*5a70*/  ISETP.NE.AND.EX P3, PT, R113, RZ, PT, P3 ;  /* 0x000000ff7100720c */ /* 0x000ff60003f65330 */
[----:B------:R-:W-:Y:S02]  /*5a80*/  @!UPT UIADD3 URZ, UPT, UPT, URZ, URZ, URZ ;  /* 0x000000fffffff290 */ /* 0x000fe4000fffe0ff */
[----:B------:R-:W1:Y:S01]  /*5a90*/  @P3 LDC.64 R2, c[0x0][0x8a8] ;  /* 0x00022a00ff023b82 */ /* 0x000e620000000a00 */
[----:B------:R-:W-:Y:S04]  /*5aa0*/  @P3 IMAD R0, R114, UR36, RZ ;  /* 0x0000002472003c24 */ /* 0x000fe8000f8e02ff */
[----:B-1----:R-:W-:Y:S05]  /*5ab0*/  @P3 IMAD.WIDE R2, R0, 0x4, R2 ;  /* 0x0000000400023825 */ /* 0x002fea00078e0202 */
[----:B-----5:R1:W5:Y:S02]  /*5ac0*/  @P3 LDG.E R65, desc[UR42][R2.64] ;  /* 0x0000002a02413981 */ /* 0x020364000c1e1900 */
[----:B-1----:R-:W3:Y:S02]  /*5ad0*/  @!P3 LDC R65, c[0x0][0x8a0] ;  /* 0x00022800ff41bb82 */ /* 0x002ee40000000800 */
.L_x_98:
[----:B--2--5:R-:W-:Y:S01]  /*5ae0*/  @P0 FSETP.NEU.AND P4, PT, R67, RZ, PT ;  /* 0x000000ff4300020b */ /* 0x024fe20003f8d000 */
[----:B------:R-:W-:Y:S01]  /*5af0*/  IMAD.U32 R0, RZ, RZ, UR4 ;  /* 0x00000004ff007e24 */ /* 0x000fe2000f8e00ff */
[----:B------:R-:W-:Y:S01]  /*5b00*/  @P0 LOP3.LUT P3, RZ, R126, 0xff, RZ, 0xc0, !PT ;  /* 0x000000ff7eff0812 */ /* 0x000fe2000786c0ff */
[----:B------:R-:W-:Y:S01]  /*5b10*/  IMAD.U32 R4, RZ, RZ, UR39 ;  /* 0x00000027ff047e24 */ /* 0x000fe2000f8e00ff */
[----:B------:R-:W-:Y:S01]  /*5b20*/  @P0 SEL R2, RZ, 0xffffffff, P4 ;  /* 0xffffffffff020807 */ /* 0x000fe20002000000 */
[----:B------:R-:W-:Y:S01]  /*5b30*/  BSSY B1, `(.L_x_99) ;  /* 0x0000044000017945 */ /* 0x000fe20003800000 */
[----:B------:R-:W-:Y:S01]  /*5b40*/  LOP3.LUT R3, R137, 0x1, RZ, 0x3c, !PT ;  /* 0x0000000189037812 */ /* 0x000fe200078e3cff */
[----:B------:R-:W-:Y:S01]  /*5b50*/  IMAD R140, R4, 0x1800, R130 ;  /* 0x00001800048c7824 */ /* 0x000fe200078e0282 */
[----:B------:R-:W-:Y:S02]  /*5b60*/  @P2 SEL R2, R0, R2, !P3 ;  /* 0x0000000200022207 */ /* 0x000fe40005800000 */
[----:B------:R-:W-:Y:S02]  /*5b70*/  CS2R R110, SRZ ;  /* 0x00000000006e7805 */ /* 0x000fe4000001ff00 */
[----:B------:R-:W-:Y:S02]  /*5b80*/  LEA R23, R66, UR37, 0x3 ;  /* 0x0000002542177c11 */ /* 0x000fe4000f8e18ff */
[----:B------:R-:W-:Y:S02]  /*5b90*/  CS2R R108, SRZ ;  /* 0x00000000006c7805 */ /* 0x000fe4000001ff00 */
[----:B------:R-:W-:Y:S02]  /*5ba0*/  @P0 LOP3.LUT R2, R2, 0x1, RZ, 0xc0, !PT ;  /* 0x0000000102020812 */ /* 0x000fe400078ec0ff */
[----:B------:R-:W-:Y:S02]  /*5bb0*/  CS2R R102, SRZ ;  /* 0x0000000000667805 */ /* 0x000fe4000001ff00 */
[----:B------:R-:W-:Y:S02]  /*5bc0*/  ISETP.NE.AND P6, PT, R132, RZ, PT ;  /* 0x000000ff8400720c */ /* 0x000fe40003fc5270 */
[----:B------:R-:W-:Y:S02]  /*5bd0*/  CS2R R100, SRZ ;  /* 0x0000000000647805 */ /* 0x000fe4000001ff00 */
[----:B------:R-:W-:Y:S02]  /*5be0*/  ISETP.NE.U32.OR P5, PT, R2, 0x1, !P0 ;  /* 0x000000010200780c */ /* 0x000fe400047a5470 */
[----:B------:R-:W-:Y:S02]  /*5bf0*/  CS2R R94, SRZ ;  /* 0x00000000005e7805 */ /* 0x000fe4000001ff00 */
[----:B------:R-:W-:Y:S02]  /*5c00*/  LEA R2, R4, UR37, 0x3 ;  /* 0x0000002504027c11 */ /* 0x000fe4000f8e18ff */
[----:B------:R-:W-:Y:S02]  /*5c10*/  CS2R R92, SRZ ;  /* 0x00000000005c7805 */ /* 0x000fe4000001ff00 */
[----:B------:R-:W-:Y:S02]  /*5c20*/  LEA R140, R140, UR37, 0x1 ;  /* 0x000000258c8c7c11 */ /* 0x000fe4000f8e08ff */
[----:B------:R-:W-:Y:S02]  /*5c30*/  CS2R R18, SRZ ;  /* 0x0000000000127805 */ /* 0x000fe4000001ff00 */
[----:B------:R-:W-:Y:S02]  /*5c40*/  PLOP3.LUT P3, PT, PT, PT, PT, 0x8, 0x80 ;  /* 0x000000000080781c */ /* 0x000fe40003f6e170 */
[----:B------:R-:W-:Y:S02]  /*5c50*/  CS2R R16, SRZ ;  /* 0x0000000000107805 */ /* 0x000fe4000001ff00 */
[----:B------:R-:W-:Y:S01]  /*5c60*/  P2R R143, PR, RZ, 0x20 ;  /* 0x00000020ff8f7803 */ /* 0x000fe20000000000 */
[C---:B------:R-:W-:Y:S01]  /*5c70*/  VIADD R4, R140.reuse, 0x300 ;  /* 0x000003008c047836 */ /* 0x040fe20000000000 */
[----:B------:R-:W-:Y:S01]  /*5c80*/  CS2R R78, SRZ ;  /* 0x00000000004e7805 */ /* 0x000fe2000001ff00 */
[----:B------:R-:W-:Y:S01]  /*5c90*/  VIADD R142, R140, 0x310 ;  /* 0x000003108c8e7836 */ /* 0x000fe20000000000 */
[----:B------:R-:W-:Y:S02]  /*5ca0*/  CS2R R76, SRZ ;  /* 0x00000000004c7805 */ /* 0x000fe4000001ff00 */
[----:B------:R-:W-:Y:S01]  /*5cb0*/  @P5 SHF.L.U32 R0, R3, 0x1f, RZ ;  /* 0x0000001f03005819 */ /* 0x000fe200000006ff */
[----:B------:R-:W-:Y:S01]  /*5cc0*/  @P6 VIADD R142, R4, 0xfffffff0 ;  /* 0xfffffff0048e6836 */ /* 0x000fe20000000000 */
[----:B------:R-:W-:Y:S02]  /*5cd0*/  CS2R R74, SRZ ;  /* 0x00000000004a7805 */ /* 0x000fe4000001ff00 */
[----:B------:R-:W-:Y:S01]  /*5ce0*/  CS2R R72, SRZ ;  /* 0x0000000000487805 */ /* 0x000fe2000001ff00 */
[----:B------:R1:W2:Y:S02]  /*5cf0*/  @P5 SYNCS.PHASECHK.TRANS64.TRYWAIT P0, [R2+URZ+0x120], R0 ;  /* 0x00012000020055a7 */ /* 0x0002a400080011ff */
[----:B-1----:R-:W-:Y:S04]  /*5d00*/  SHF.L.U32 R0, R136, 0x1f, RZ ;  /* 0x0000001f88007819 */ /* 0x002fe800000006ff */
[----:B------:R1:W4:Y:S01]  /*5d10*/  SYNCS.PHASECHK.TRANS64.TRYWAIT P2, [R23+URZ+0x170], R0 ;  /* 0x00017000170075a7 */ /* 0x00032200080411ff */
[----:B--2---:R-:W-:Y:S01]  /*5d20*/  @P5 PLOP3.LUT P3, PT, P0, PT, PT, 0x8, 0x80 ;  /* 0x000000000080581c */ /* 0x004fe2000076e170 */
[----:B------:R-:W-:Y:S01]  /*5d30*/  @!UPT UIADD3 URZ, UPT, UPT, URZ, URZ, URZ ;  /* 0x000000fffffff290 */ /* 0x000fe2000fffe0ff */
[----:B-1----:R-:W-:Y:S11]  /*5d40*/  @!P5 BRA `(.L_x_100) ;  /* 0x000000000088d947 */ /* 0x002ff60003800000 */
[----:B------:R-:W-:Y:S01]  /*5d50*/  FSETP.NEU.AND P0, PT, R67, RZ, PT ;  /* 0x000000ff4300720b */ /* 0x000fe20003f0d000 */
[----:B------:R-:W-:Y:S01]  /*5d60*/  BSSY B0, `(.L_x_101) ;  /* 0x000000d000007945 */ /* 0x000fe20003800000 */
[----:B------:R-:W-:Y:S02]  /*5d70*/  IMAD.MOV.U32 R74, RZ, RZ, RZ ;  /* 0x000000ffff4a7224 */ /* 0x000fe400078e00ff */
[----:B------:R-:W-:Y:S02]  /*5d80*/  SEL R4, RZ, 0xffffffff, P0 ;  /* 0xffffffffff047807 */ /* 0x000fe40000000000 */
[----:B------:R-:W-:Y:S04]  /*5d90*/  ISETP.NE.U32.AND P0, PT, RZ, UR40, PT ;  /* 0x00000028ff007c0c */ /* 0x000fe8000bf05070 */
[----:B------:R-:W-:Y:S04]  /*5da0*/  ISETP.NE.AND.EX P0, PT, RZ, UR41, PT, P0 ;  /* 0x00000029ff007c0c */ /* 0x000fe8000bf05300 */
[----:B------:R-:W-:Y:S02]  /*5db0*/  SEL R5, RZ, 0xffffffff, P0 ;  /* 0xffffffffff057807 */ /* 0x000fe40000000000 */
[----:B------:R-:W-:Y:S04]  /*5dc0*/  LOP3.LUT P0, RZ, R126, 0xff, RZ, 0xc0, !PT ;  /* 0x000000ff7eff7812 */ /* 0x000fe8000780c0ff */
[----:B------:R-:W-:Y:S04]  /*5dd0*/  @P1 SEL R4, R5, R4, !P0 ;  /* 0x0000000405041207 */ /* 0x000fe80004000000 */
[----:B------:R-:W-:Y:S01]  /*5de0*/  LOP3.LUT R4, R4, 0x1, RZ, 0xc0, !PT ;  /* 0x0000000104047812 */ /* 0x000fe200078ec0ff */
[----:B------:R-:W-:Y:S06]  /*5df0*/  @!P3 BRA `(.L_x_102) ;  /* 0x00000000000cb947 */ /* 0x000fec0003800000 */
[----:B------:R-:W-:Y:S04]  /*5e00*/  SHF.L.U32 R3, R3, 0x1f, RZ ;  /* 0x0000001f03037819 */ /* 0x000fe800000006ff */
[----:B------:R-:W1:Y:S02]  /*5e10*/  SYNCS.PHASECHK.TRANS64.TRYWAIT P0, [R2+URZ+0x120], R3 ;  /* 0x00012003020075a7 */ /* 0x000e6400080011ff */
[----:B-1----:R-:W-:Y:S05]  /*5e20*/  @!P0 BRA `(.L_x_103) ;  /* 0x00000024000c8947 */ /* 0x002fea0003800000 */
.L_x_102:
[----:B------:R-:W-:Y:S05]  /*5e30*/  BSYNC B0 ;  /* 0x0000000000007941 */ /* 0x000fea0003800000 */
.L_x_101:
[----:B------:R-:W-:Y:S01]  /*5e40*/  ISETP.NE.U32.AND P0, PT, R4, 0x1, PT ;  /* 0x000000010400780c */ /* 0x000fe20003f05070 */
[----:B------:R-:W-:Y:S01]  /*5e50*/  IMAD.MOV.U32 R75, RZ, RZ, RZ ;  /* 0x000000ffff4b7224 */ /* 0x000fe200078e00ff */
[----:B------:R-:W-:Y:S02]  /*5e60*/  CS2R R72, SRZ ;  /* 0x0000000000487805 */ /* 0x000fe4000001ff00 */
[----:B------:R-:W-:Y:S02]  /*5e70*/  CS2R R78, SRZ ;  /* 0x00000000004e7805 */ /* 0x000fe4000001ff00 */
[----:B------:R-:W-:Y:S02]  /*5e80*/  CS2R R76, SRZ ;  /* 0x00000000004c7805 */ /* 0x000fe4000001ff00 */
[----:B------:R-:W-:Y:S02]  /*5e90*/  CS2R R18, SRZ ;  /* 0x0000000000127805 */ /* 0x000fe4000001ff00 */
[----:B------:R-:W-:Y:S02]  /*5ea0*/  CS2R R16, SRZ ;  /* 0x0000000000107805 */ /* 0x000fe4000001ff00 */
[----:B------:R-:W-:Y:S02]  /*5eb0*/  CS2R R94, SRZ ;  /* 0x00000000005e7805 */ /* 0x000fe4000001ff00 */
[----:B------:R-:W-:Y:S02]  /*5ec0*/  CS2R R92, SRZ ;  /* 0x00000000005c7805 */ /* 0x000fe4000001ff00 */
[----:B------:R-:W-:Y:S02]  /*5ed0*/  CS2R R102, SRZ ;  /* 0x0000000000667805 */ /* 0x000fe4000001ff00 */
[----:B------:R-:W-:Y:S01]  /*5ee0*/  CS2R R100, SRZ ;  /* 0x0000000000647805 */ /* 0x000fe2000001ff00 */
[----:B------:R-:W-:Y:S01]  /*5ef0*/  IMAD.MOV.U32 R111, RZ, RZ, RZ ;  /* 0x000000ffff6f7224 */ /* 0x000fe200078e00ff */
[----:B------:R-:W-:Y:S01]  /*5f00*/  CS2R R108, SRZ ;  /* 0x00000000006c7805 */ /* 0x000fe2000001ff00 */
[----:B------:R2:W1:Y:S04]  /*5f10*/  @P0 LDS.128 R72, [R140+0x300] ;  /* 0x000300008c480984 */ /* 0x0004680000000c00 */
[----:B------:R2:W1:Y:S04]  /*5f20*/  @P0 LDS.128 R76, [R142] ;  /* 0x000000008e4c0984 */ /* 0x0004680000000c00 */
[----:B------:R2:W1:Y:S04]  /*5f30*/  @P0 LDS.128 R16, [R140+0x1300] ;  /* 0x001300008c100984 */ /* 0x0004680000000c00 */
[----:B------:R2:W1:Y:S04]  /*5f40*/  @P0 LDS.128 R92, [R142+0x1000] ;  /* 0x001000008e5c0984 */ /* 0x0004680000000c00 */
[----:B------:R2:W1:Y:S04]  /*5f50*/  @P0 LDS.128 R100, [R140+0x2300] ;  /* 0x002300008c640984 */ /* 0x0004680000000c00 */
[----:B------:R2:W1:Y:S02]  /*5f60*/  @P0 LDS.128 R108, [R142+0x2000] ;  /* 0x002000008e6c0984 */ /* 0x0004640000000c00 */
.L_x_100:
[----:B------:R-:W-:Y:S05]  /*5f70*/  BSYNC B1 ;  /* 0x0000000000017941 */ /* 0x000fea0003800000 */
.L_x_99:
[----:B-1----:R-:W-:Y:S05]  /*5f80*/  IMAD R2, R66, 0x30, R22 ;  /* 0x0000003042027824 */ /* 0x002fea00078e0216 */
[----:B------:R-:W-:Y:S04]  /*5f90*/  SHF.R.U32.HI R3, RZ, 0x15, R2 ;  /* 0x00000015ff037819 */ /* 0x000fe80000011602 */
[----:B------:R-:W-:Y:S01]  /*5fa0*/  LOP3.LUT P0, RZ, R3, 0x3, R131, 0x48, !PT ;  /* 0x0000000303ff7812 */ /* 0x000fe20007804883 */
[----:B------:R-:W-:Y:S01]  /*5fb0*/  @!UPT UIADD3 URZ, UPT, UPT, URZ, URZ, URZ ;  /* 0x000000fffffff290 */ /* 0x000fe2000fffe0ff */
[----:B----4-:R-:W-:Y:S11]  /*5fc0*/  @P2 BRA `(.L_x_104) ;  /* 0x0000000000082947 */ /* 0x010ff60003800000 */
[----:B------:R-:W1:Y:S02]  /*5fd0*/  SYNCS.PHASECHK.TRANS64.TRYWAIT P1, [R23+URZ+0x170], R0 ;  /* 0x00017000170075a7 */ /* 0x000e6400080211ff */
[----:B-1----:R-:W-:Y:S05]  /*5fe0*/  @!P1 BRA `(.L_x_105) ;  /* 0x0000002000b09947 */ /* 0x002fea0003800000 */
.L_x_104:
[----:B------:R-:W-:Y:S05]  /*5ff0*/  @!P0 BRA `(.L_x_106) ;  /* 0x0000000000408947 */ /* 0x000fea0003800000 */
[----:B------:R-:W4:Y:S01]  /*6000*/  LDCU.64 UR8, c[0x4][0x70] ;  /* 0x01000e00ff0877ac */ /* 0x000f220008000a00 */
[----:B------:R-:W-:Y:S01]  /*6010*/  MOV R15, 0x0 ;  /* 0x00000000000f7802 */ /* 0x000fe20000000f00 */
[----:B------:R-:W-:Y:S02]  /*6020*/  HFMA2 R12, -RZ, RZ, 0, 5.9604644775390625e-08 ;  /* 0x00000001ff0c7431 */ /* 0x000fe400000001ff */
[----:B------:R-:W-:Y:S02]  /*6030*/  IMAD.MOV.U32 R8, RZ, RZ, 0x192 ;  /* 0x00000192ff087424 */ /* 0x000fe400078e00ff */
[----:B------:R-:W-:Y:S01]  /*6040*/  IMAD.MOV.U32 R13, RZ, RZ, RZ ;  /* 0x000000ffff0d7224 */ /* 0x000fe200078e00ff */
[----:B------:R-:W5:Y:S01]  /*6050*/  LDCU.64 UR6, c[0x4][0x78] ;  /* 0x01000f00ff0677ac */ /* 0x000f620008000a00 */
[----:B------:R-:W1:Y:S01]  /*6060*/  LDC.64 R14, c[0x4][R15] ;  /* 0x010000000f0e7b82 */ /* 0x000e620000000a00 */
[----:B------:R-:W2:Y:S01]  /*6070*/  LDCU.64 UR4, c[0x4][0x10] ;  /* 0x01000200ff0477ac */ /* 0x000ea20008000a00 */
[----:B----4-:R-:W-:Y:S01]  /*6080*/  MOV R5, UR9 ;  /* 0x0000000900057c02 */ /* 0x010fe20008000f00 */
[----:B------:R-:W-:Y:S01]  /*6090*/  IMAD.U32 R4, RZ, RZ, UR8 ;  /* 0x00000008ff047e24 */ /* 0x000fe2000f8e00ff */
[----:B-----5:R-:W-:Y:S01]  /*60a0*/  MOV R7, UR7 ;  /* 0x0000000700077c02 */ /* 0x020fe20008000f00 */
[----:B------:R-:W-:Y:S01]  /*60b0*/  IMAD.U32 R6, RZ, RZ, UR6 ;  /* 0x00000006ff067e24 */ /* 0x000fe2000f8e00ff */
[----:B--2---:R-:W-:Y:S01]  /*60c0*/  MOV R11, UR5 ;  /* 0x00000005000b7c02 */ /* 0x004fe20008000f00 */
[----:B------:R-:W-:Y:S02]  /*60d0*/  IMAD.U32 R10, RZ, RZ, UR4 ;  /* 0x00000004ff0a7e24 */ /* 0x000fe4000f8e00ff */
[----:B------:R-:W-:Y:S07]  /*60e0*/  LEPC R20, `(.L_x_106) ;  /* 0x000000001014794e */ /* 0x000fee0000000000 */
[----:B-1-3--:R-:W-:Y:S05]  /*60f0*/  CALL.ABS.NOINC R14 ;  /* 0x000000000e007343 */ /* 0x00afea0003c00000 */
.L_x_106:
[----:B------:R-:W-:Y:S05]  /*6100*/  WARPSYNC.ALL ;  /* 0x0000000000007948 */ /* 0x000fea0003800000 */
[C---:B------:R-:W-:Y:S01]  /*6110*/  R2UR UR4, R2.reuse ;  /* 0x00000000020472ca */ /* 0x040fe200000e0000 */
[----:B-1----:R-:W-:Y:S05]  /*6120*/  VIADD R0, R2, 0x10 ;  /* 0x0000001002007836 */ /* 0x002fea0000000000 */
[----:B------:R-:W-:Y:S04]  /*6130*/  SHF.R.U32.HI R0, RZ, 0x15, R0 ;  /* 0x00000015ff007819 */ /* 0x000fe80000011600 */
[----:B------:R-:W-:Y:S03]  /*6140*/  LOP3.LUT P0, RZ, R0, 0x3, R131, 0x48, !PT ;  /* 0x0000000300ff7812 */ /* 0x000fe60007804883 */
[----:B------:R-:W1:Y:S10]  /*6150*/  LDTM.x16 R40, tmem[UR4] ;  /* 0x00000004002879ee */ /* 0x000e740008240000 */
[----:B-1----:R-:W-:Y:S05]  /*6160*/  @!P0 BRA `(.L_x_107) ;  /* 0x0000000000408947 */ /* 0x002fea0003800000 */
[----:B------:R-:W1:Y:S01]  /*6170*/  LDCU.64 UR8, c[0x4][0x70] ;  /* 0x01000e00ff0877ac */ /* 0x000e620008000a00 */
[----:B------:R-:W-:Y:S01]  /*6180*/  MOV R15, 0x0 ;  /* 0x00000000000f7802 */ /* 0x000fe20000000f00 */
[----:B------:R-:W-:Y:S02]  /*6190*/  HFMA2 R12, -RZ, RZ, 0, 5.9604644775390625e-08 ;  /* 0x00000001ff0c7431 */ /* 0x000fe400000001ff */
[----:B------:R-:W-:Y:S02]  /*61a0*/  IMAD.MOV.U32 R8, RZ, RZ, 0x192 ;  /* 0x00000192ff087424 */ /* 0x000fe400078e00ff */
[----:B------:R-:W-:Y:S01]  /*61b0*/  IMAD.MOV.U32 R13, RZ, RZ, RZ ;  /* 0x000000ffff0d7224 */ /* 0x000fe200078e00ff */
[----:B------:R-:W4:Y:S01]  /*61c0*/  LDCU.64 UR6, c[0x4][0x78] ;  /* 0x01000f00ff0677ac */ /* 0x000f220008000a00 */
[----:B------:R-:W2:Y:S01]  /*61d0*/  LDC.64 R14, c[0x4][R15] ;  /* 0x010000000f0e7b82 */ /* 0x000ea20000000a00 */
[----:B------:R-:W5:Y:S01]  /*61e0*/  LDCU.64 UR4, c[0x4][0x10] ;  /* 0x01000200ff0477ac */ /* 0x000f620008000a00 */
[----:B-1----:R-:W-:Y:S01]  /*61f0*/  MOV R5, UR9 ;  /* 0x0000000900057c02 */ /* 0x002fe20008000f00 */
[----:B------:R-:W-:Y:S01]  /*6200*/  IMAD.U32 R4, RZ, RZ, UR8 ;  /* 0x00000008ff047e24 */ /* 0x000fe2000f8e00ff */
[----:B----4-:R-:W-:Y:S01]  /*6210*/  MOV R7, UR7 ;  /* 0x0000000700077c02 */ /* 0x010fe20008000f00 */
[----:B------:R-:W-:Y:S01]  /*6220*/  IMAD.U32 R6, RZ, RZ, UR6 ;  /* 0x00000006ff067e24 */ /* 0x000fe2000f8e00ff */
[----:B-----5:R-:W-:Y:S01]  /*6230*/  MOV R11, UR5 ;  /* 0x00000005000b7c02 */ /* 0x020fe20008000f00 */
[----:B------:R-:W-:Y:S02]  /*6240*/  IMAD.U32 R10, RZ, RZ, UR4 ;  /* 0x00000004ff0a7e24 */ /* 0x000fe4000f8e00ff */
[----:B------:R-:W-:Y:S07]  /*6250*/  LEPC R20, `(.L_x_107) ;  /* 0x000000001014794e */ /* 0x000fee0000000000 */
[----:B--23--:R-:W-:Y:S05]  /*6260*/  CALL.ABS.NOINC R14 ;  /* 0x000000000e007343 */ /* 0x00cfea0003c00000 */
.L_x_107:
[----:B------:R-:W-:Y:S05]  /*6270*/  WARPSYNC.ALL ;  /* 0x0000000000007948 */ /* 0x000fea0003800000 */
[C---:B------:R-:W-:Y:S01]  /*6280*/  R2UR UR4, R2.reuse ;  /* 0x00000000020472ca */ /* 0x040fe200000e0000 */
[----:B------:R-:W-:Y:S05]  /*6290*/  VIADD R0, R2, 0x20 ;  /* 0x0000002002007836 */ /* 0x000fea0000000000 */
[----:B------:R-:W-:Y:S04]  /*62a0*/  SHF.R.U32.HI R0, RZ, 0x15, R0 ;  /* 0x00000015ff007819 */ /* 0x000fe80000011600 */
[----:B------:R-:W-:Y:S03]  /*62b0*/  LOP3.LUT P0, RZ, R0, 0x3, R131, 0x48, !PT ;  /* 0x0000000300ff7812 */ /* 0x000fe60007804883 */
[----:B------:R-:W1:Y:S10]  /*62c0*/  LDTM.x16 R24, tmem[UR4+0x10] ;  /* 0x00001004001879ee */ /* 0x000e740008240000 */
        /* <DEDUP_REMOVED lines=17> */
.L_x_108:
[----:B------:R-:W-:Y:S01]  /*63e0*/  ISETP.NE.AND P0, PT, R138, RZ, PT ;  /* 0x000000ff8a00720c */ /* 0x000fe20003f05270 */
[----:B------:R-:W-:Y:S05]  /*63f0*/  WARPSYNC.ALL ;  /* 0x0000000000007948 */ /* 0x000fea0003800000 */
[----:B------:R-:W-:Y:S01]  /*6400*/  R2UR UR4, R2 ;  /* 0x00000000020472ca */ /* 0x000fe200000e0000 */
[----:B---3--:R-:W-:Y:S01]  /*6410*/  FMUL R0, R65, R40 ;  /* 0x0000002841007220 */ /* 0x008fe20000400000 */
[----:B------:R-:W-:Y:S01]  /*6420*/  R2UR UR5, R23 ;  /* 0x00000000170572ca */ /* 0x000fe200000e0000 */
[----:B------:R-:W-:Y:S01]  /*6430*/  FMUL R2, R65, R41 ;  /* 0x0000002941027220 */ /* 0x000fe20000400000 */
[----:B------:R-:W-:Y:S01]  /*6440*/  SHF.L.U32 R80, R17, 0x10, RZ ;  /* 0x0000001011507819 */ /* 0x000fe200000006ff */
[----:B------:R-:W-:Y:S01]  /*6450*/  FMUL R3, R65, R42 ;  /* 0x0000002a41037220 */ /* 0x000fe20000400000 */
[----:B------:R-:W-:Y:S01]  /*6460*/  LOP3.LUT R81, R17, 0xffff0000, RZ, 0xc0, !PT ;  /* 0xffff000011517812 */ /* 0x000fe200078ec0ff */
[C---:B------:R-:W-:Y:S01]  /*6470*/  FMUL R20, R65.reuse, R43 ;  /* 0x0000002b41147220 */ /* 0x040fe20000400000 */
[C---:B------:R-:W-:Y:S01]  /*6480*/  SHF.L.U32 R82, R18.reuse, 0x10, RZ ;  /* 0x0000001012527819 */ /* 0x040fe200000006ff */
[C---:B------:R-:W-:Y:S01]  /*6490*/  FMUL R21, R65.reuse, R44 ;  /* 0x0000002c41157220 */ /* 0x040fe20000400000 */
[----:B------:R-:W-:Y:S01]  /*64a0*/  LOP3.LUT R83, R18, 0xffff0000, RZ, 0xc0, !PT ;  /* 0xffff000012537812 */ /* 0x000fe200078ec0ff */
[----:B------:R-:W-:Y:S01]  /*64b0*/  FMUL R23, R65, R45 ;  /* 0x0000002d41177220 */ /* 0x000fe20000400000 */
[----:B------:R-:W-:Y:S01]  /*64c0*/  SHF.L.U32 R84, R19, 0x10, RZ ;  /* 0x0000001013547819 */ /* 0x000fe200000006ff */
[----:B------:R-:W-:Y:S01]  /*64d0*/  FMUL R40, R65, R46 ;  /* 0x0000002e41287220 */ /* 0x000fe20000400000 */
[----:B------:R-:W-:Y:S01]  /*64e0*/  LOP3.LUT R85, R19, 0xffff0000, RZ, 0xc0, !PT ;  /* 0xffff000013557812 */ /* 0x000fe200078ec0ff */
[----:B------:R-:W-:Y:S01]  /*64f0*/  UIADD3 UR5, UPT, UPT, UR5, 0x190, URZ ;  /* 0x0000019005057890 */ /* 0x000fe2000fffe0ff */
[C---:B------:R-:W-:Y:S01]  /*6500*/  SHF.L.U32 R68, R72.reuse, 0x10, RZ ;  /* 0x0000001048447819 */ /* 0x040fe200000006ff */
[----:B------:R-:W-:Y:S01]  /*6510*/  FMUL R41, R65, R47 ;  /* 0x0000002f41297220 */ /* 0x000fe20000400000 */
[----:B------:R-:W-:Y:S01]  /*6520*/  LOP3.LUT R69, R72, 0xffff0000, RZ, 0xc0, !PT ;  /* 0xffff000048457812 */ /* 0x000fe200078ec0ff */
[----:B------:R-:W-:Y:S01]  /*6530*/  UPRMT UR5, UR38, 0x654, UR5 ;  /* 0x0000065426057896 */ /* 0x000fe20008000005 */
[----:B------:R-:W-:Y:S01]  /*6540*/  SHF.L.U32 R70, R73, 0x10, RZ ;  /* 0x0000001049467819 */ /* 0x000fe200000006ff */
[----:B------:R-:W-:Y:S01]  /*6550*/  FFMA R0, R67, R68, R0 ;  /* 0x0000004443007223 */ /* 0x000fe20000000000 */
[----:B------:R-:W-:Y:S01]  /*6560*/  LOP3.LUT R71, R73, 0xffff0000, RZ, 0xc0, !PT ;  /* 0xffff000049477812 */ /* 0x000fe200078ec0ff */
[C---:B------:R-:W-:Y:S01]  /*6570*/  FFMA R2, R67.reuse, R69, R2 ;  /* 0x0000004543027223 */ /* 0x040fe20000000002 */
[C---:B------:R-:W-:Y:S01]  /*6580*/  SHF.L.U32 R72, R74.reuse, 0x10, RZ ;  /* 0x000000104a487819 */ /* 0x040fe200000006ff */
[C---:B------:R-:W-:Y:S01]  /*6590*/  FFMA R3, R67.reuse, R70, R3 ;  /* 0x0000004643037223 */ /* 0x040fe20000000003 */
[----:B------:R-:W-:Y:S01]  /*65a0*/  LOP3.LUT R73, R74, 0xffff0000, RZ, 0xc0, !PT ;  /* 0xffff00004a497812 */ /* 0x000fe200078ec0ff */
[----:B------:R-:W-:Y:S01]  /*65b0*/  FFMA R20, R67, R71, R20 ;  /* 0x0000004743147223 */ /* 0x000fe20000000014 */
[----:B------:R-:W-:Y:S01]  /*65c0*/  SHF.L.U32 R74, R75, 0x10, RZ ;  /* 0x000000104b4a7819 */ /* 0x000fe200000006ff */
[----:B------:R-:W-:Y:S01]  /*65d0*/  FFMA R21, R67, R72, R21 ;  /* 0x0000004843157223 */ /* 0x000fe20000000015 */
[----:B------:R-:W-:Y:S01]  /*65e0*/  LOP3.LUT R75, R75, 0xffff0000, RZ, 0xc0, !PT ;  /* 0xffff00004b4b7812 */ /* 0x000fe200078ec0ff */
[C---:B------:R-:W-:Y:S01]  /*65f0*/  FFMA R23, R67.reuse, R73, R23 ;  /* 0x0000004943177223 */ /* 0x040fe20000000017 */
[----:B------:R-:W-:Y:S01]  /*6600*/  F2FP.BF16.F32.PACK_AB R68, R2, R0 ;  /* 0x000000000244723e */ /* 0x000fe200000010ff */
[----:B------:R-:W-:Y:S01]  /*6610*/  FFMA R40, R67, R74, R40 ;  /* 0x0000004a43287223 */ /* 0x000fe20000000028 */
[----:B------:R-:W-:Y:S01]  /*6620*/  F2FP.BF16.F32.PACK_AB R69, R20, R3 ;  /* 0x000000031445723e */ /* 0x000fe200000010ff */
[----:B------:R-:W-:Y:S01]  /*6630*/  FMUL R42, R65, R48 ;  /* 0x00000030412a7220 */ /* 0x000fe20000400000 */
[----:B------:R-:W-:Y:S01]  /*6640*/  F2FP.BF16.F32.PACK_AB R70, R23, R21 ;  /* 0x000000151746723e */ /* 0x000fe200000010ff */
[C---:B------:R-:W-:Y:S01]  /*6650*/  FMUL R43, R65.reuse, R49 ;  /* 0x00000031412b7220 */ /* 0x040fe20000400000 */
[----:B------:R-:W-:Y:S01]  /*6660*/  SHF.L.U32 R86, R92, 0x10, RZ ;  /* 0x000000105c567819 */ /* 0x000fe200000006ff */
        /* <DEDUP_REMOVED lines=8> */
[C---:B------:R-:W-:Y:S01]  /*66f0*/  FMUL R48, R65.reuse, R54 ;  /* 0x0000003641307220 */ /* 0x040fe20000400000 */
[C---:B------:R-:W-:Y:S01]  /*6700*/  SHF.L.U32 R54, R78.reuse, 0x10, RZ ;  /* 0x000000104e367819 */ /* 0x040fe200000006ff */
[----:B------:R-:W-:Y:S01]  /*6710*/  FMUL R49, R65, R55 ;  /* 0x0000003741317220 */ /* 0x000fe20000400000 */
[----:B------:R-:W-:Y:S01]  /*6720*/  LOP3.LUT R55, R78, 0xffff0000, RZ, 0xc0, !PT ;  /* 0xffff00004e377812 */ /* 0x000fe200078ec0ff */
[----:B------:R-:W-:Y:S01]  /*6730*/  FFMA R41, R67, R75, R41 ;  /* 0x0000004b43297223 */ /* 0x000fe20000000029 */
        /* <DEDUP_REMOVED lines=8> */
[----:B------:R-:W-:Y:S01]  /*67c0*/  F2FP.BF16.F32.PACK_AB R71, R41, R40 ;  /* 0x000000282947723e */ /* 0x000fe200000010ff */
[----:B------:R-:W1:Y:S01]  /*67d0*/  LDTM.x16 R4, tmem[UR4+0x20] ;  /* 0x00002004000479ee */ /* 0x000e620008240000 */
[----:B------:R-:W-:Y:S01]  /*67e0*/  F2FP.BF16.F32.PACK_AB R40, R43, R42 ;  /* 0x0000002a2b28723e */ /* 0x000fe200000010ff */
[----:B------:R-:W-:Y:S01]  /*67f0*/  FFMA R46, R67, R54, R46 ;  /* 0x00000036432e7223 */ /* 0x000fe2000000002e */
[----:B------:R-:W-:Y:S01]  /*6800*/  LOP3.LUT R87, R92, 0xffff0000, RZ, 0xc0, !PT ;  /* 0xffff00005c577812 */ /* 0x000fe200078ec0ff */
[----:B------:R-:W-:Y:S01]  /*6810*/  FMUL R24, R65, R24 ;  /* 0x0000001841187220 */ /* 0x000fe20000400000 */
[----:B------:R-:W-:Y:S01]  /*6820*/  F2FP.BF16.F32.PACK_AB R41, R45, R44 ;  /* 0x0000002c2d29723e */ /* 0x000fe200000010ff */
[----:B------:R-:W-:Y:S01]  /*6830*/  FFMA R47, R67, R55, R47 ;  /* 0x00000037432f7223 */ /* 0x000fe2000000002f */
[----:B------:R-:W-:Y:S01]  /*6840*/  SHF.L.U32 R88, R93, 0x10, RZ ;  /* 0x000000105d587819 */ /* 0x000fe200000006ff */
[----:B------:R-:W-:Y:S01]  /*6850*/  FMUL R25, R65, R25 ;  /* 0x0000001941197220 */ /* 0x000fe20000400000 */
[----:B------:R-:W-:Y:S01]  /*6860*/  LOP3.LUT R89, R93, 0xffff0000, RZ, 0xc0, !PT ;  /* 0xffff00005d597812 */ /* 0x000fe200078ec0ff */
[----:B------:R-:W-:Y:S01]  /*6870*/  FFMA R48, R67, R76, R48 ;  /* 0x0000004c43307223 */ /* 0x000fe20000000030 */
[----:B------:R-:W-:Y:S01]  /*6880*/  F2FP.BF16.F32.PACK_AB R42, R47, R46 ;  /* 0x0000002e2f2a723e */ /* 0x000fe200000010ff */
[----:B------:R-:W-:Y:S01]  /*6890*/  FMUL R26, R65, R26 ;  /* 0x0000001a411a7220 */ /* 0x000fe20000400000 */
[C---:B------:R-:W-:Y:S01]  /*68a0*/  SHF.L.U32 R90, R94.reuse, 0x10, RZ ;  /* 0x000000105e5a7819 */ /* 0x040fe200000006ff */
[----:B------:R-:W-:Y:S01]  /*68b0*/  FFMA R49, R67, R77, R49 ;  /* 0x0000004d43317223 */ /* 0x000fe20000000031 */
[----:B------:R-:W-:Y:S01]  /*68c0*/  LOP3.LUT R91, R94, 0xffff0000, RZ, 0xc0, !PT ;  /* 0xffff00005e5b7812 */ /* 0x000fe200078ec0ff */
[----:B------:R-:W-:Y:S01]  /*68d0*/  FMUL R27, R65, R27 ;  /* 0x0000001b411b7220 */ /* 0x000fe20000400000 */
[----:B------:R-:W-:Y:S01]  /*68e0*/  SHF.L.U32 R92, R95, 0x10, RZ ;  /* 0x000000105f5c7819 */ /* 0x000fe200000006ff */
[----:B------:R-:W-:Y:S01]  /*68f0*/  FFMA R24, R67, R78, R24 ;  /* 0x0000004e43187223 */ /* 0x000fe20000000018 */
[----:B------:R-:W-:Y:S01]  /*6900*/  F2FP.BF16.F32.PACK_AB R43, R49, R48 ;  /* 0x00000030312b723e */ /* 0x000fe200000010ff */
[----:B------:R-:W-:Y:S01]  /*6910*/  FMUL R28, R65, R28 ;  /* 0x0000001c411c7220 */ /* 0x000fe20000400000 */
[----:B------:R-:W-:Y:S01]  /*6920*/  LOP3.LUT R93, R95, 0xffff0000, RZ, 0xc0, !PT ;  /* 0xffff00005f5d7812 */ /* 0x000fe200078ec0ff */
[----:B------:R-:W-:Y:S01]  /*6930*/  NOP ;  /* 0x0000000000007918 */ /* 0x000fe20000000000 */
[C---:B------:R-:W-:Y:S01]  /*6940*/  SHF.L.U32 R94, R100.reuse, 0x10, RZ ;  /* 0x00000010645e7819 */ /* 0x040fe200000006ff */
[----:B-1----:R-:W-:Y:S01]  /*6950*/  SYNCS.ARRIVE.TRANS64.RED.A1T0 RZ, [UR5], RZ ;  /* 0x000000ffffff79a7 */ /* 0x002fe20008100405 */
[----:B------:R-:W-:Y:S01]  /*6960*/  LOP3.LUT R95, R100, 0xffff0000, RZ, 0xc0, !PT ;  /* 0xffff0000645f7812 */ /* 0x000fe200078ec0ff */
[----:B------:R1:W-:Y:S01]  /*6970*/  STS.128 [R140+0x300], R68 ;  /* 0x000300448c007388 */ /* 0x0003e20000000c00 */
[----:B------:R-:W-:Y:S01]  /*6980*/  SHF.L.U32 R96, R101, 0x10, RZ ;  /* 0x0000001065607819 */ /* 0x000fe200000006ff */
[----:B------:R-:W-:Y:S01]  /*6990*/  FFMA R25, R67, R79, R25 ;  /* 0x0000004f43197223 */ /* 0x000fe20000000019 */
[----:B------:R-:W-:Y:S01]  /*69a0*/  LOP3.LUT R97, R101, 0xffff0000, RZ, 0xc0, !PT ;  /* 0xffff000065617812 */ /* 0x000fe200078ec0ff */
[C---:B------:R-:W-:Y:S01]  /*69b0*/  FFMA R26, R67.reuse, R80, R26 ;  /* 0x00000050431a7223 */ /* 0x040fe2000000001a */
[C---:B------:R-:W-:Y:S01]  /*69c0*/  FFMA R27, R67.reuse, R81, R27 ;  /* 0x00000051431b7223 */ /* 0x040fe2000000001b */
[C---:B------:R-:W-:Y:S01]  /*69d0*/  SHF.L.U32 R98, R102.reuse, 0x10, RZ ;  /* 0x0000001066627819 */ /* 0x040fe200000006ff */
[----:B------:R-:W-:Y:S01]  /*69e0*/  FFMA R28, R67, R82, R28 ;  /* 0x00000052431c7223 */ /* 0x000fe2000000001c */
[----:B------:R1:W-:Y:S01]  /*69f0*/  STS.128 [R142], R40 ;  /* 0x000000288e007388 */ /* 0x0003e20000000c00 */
[----:B------:R-:W-:Y:S01]  /*6a00*/  F2FP.BF16.F32.PACK_AB R24, R25, R24 ;  /* 0x000000181918723e */ /* 0x000fe200000010ff */
[----:B------:R-:W-:Y:S01]  /*6a10*/  FMUL R29, R65, R29 ;  /* 0x0000001d411d7220 */ /* 0x000fe20000400000 */
[----:B------:R-:W-:Y:S01]  /*6a20*/  F2FP.BF16.F32.PACK_AB R25, R27, R26 ;  /* 0x0000001a1b19723e */ /* 0x000fe200000010ff */
[C---:B------:R-:W-:Y:S01]  /*6a30*/  FMUL R30, R65.reuse, R30 ;  /* 0x0000001e411e7220 */ /* 0x040fe20000400000 */
[----:B------:R-:W-:Y:S01]  /*6a40*/  FMUL R31, R65, R31 ;  /* 0x0000001f411f7220 */ /* 0x000fe20000400000 */
[----:B------:R-:W-:Y:S01]  /*6a50*/  FFMA R29, R67, R83, R29 ;  /* 0x00000053431d7223 */ /* 0x000fe2000000001d */
[----:B------:R-:W-:Y:S01]  /*6a60*/  FMUL R32, R65, R32 ;  /* 0x0000002041207220 */ /* 0x000fe20000400000 */
[----:B------:R-:W-:Y:S01]  /*6a70*/  LOP3.LUT R99, R102, 0xffff0000, RZ, 0xc0, !PT ;  /* 0xffff000066637812 */ /* 0x000fe200078ec0ff */
[C---:B------:R-:W-:Y:S01]  /*6a80*/  FFMA R30, R67.reuse, R84, R30 ;  /* 0x00000054431e7223 */ /* 0x040fe2000000001e */
[----:B------:R-:W-:Y:S01]  /*6a90*/  FFMA R31, R67, R85, R31 ;  /* 0x00000055431f7223 */ /* 0x000fe2000000001f */
[----:B------:R-:W-:Y:S01]  /*6aa0*/  F2FP.BF16.F32.PACK_AB R26, R29, R28 ;  /* 0x0000001c1d1a723e */ /* 0x000fe200000010ff */
[----:B------:R-:W-:Y:S01]  /*6ab0*/  FFMA R32, R67, R86, R32 ;  /* 0x0000005643207223 */ /* 0x000fe20000000020 */
[----:B------:R-:W-:Y:S01]  /*6ac0*/  FMUL R33, R65, R33 ;  /* 0x0000002141217220 */ /* 0x000fe20000400000 */
[----:B------:R-:W-:Y:S01]  /*6ad0*/  SHF.L.U32 R100, R103, 0x10, RZ ;  /* 0x0000001067647819 */ /* 0x000fe200000006ff */
[----:B------:R-:W-:Y:S01]  /*6ae0*/  FMUL R34, R65, R34 ;  /* 0x0000002241227220 */ /* 0x000fe20000400000 */
[----:B------:R-:W-:Y:S01]  /*6af0*/  F2FP.BF16.F32.PACK_AB R27, R31, R30 ;  /* 0x0000001e1f1b723e */ /* 0x000fe200000010ff */
[----:B------:R-:W-:Y:S01]  /*6b00*/  FFMA R33, R67, R87, R33 ;  /* 0x0000005743217223 */ /* 0x000fe20000000021 */
[C---:B------:R-:W-:Y:S01]  /*6b10*/  FMUL R35, R65.reuse, R35 ;  /* 0x0000002341237220 */ /* 0x040fe20000400000 */
[C---:B------:R-:W-:Y:S01]  /*6b20*/  FMUL R36, R65.reuse, R36 ;  /* 0x0000002441247220 */ /* 0x040fe20000400000 */
[----:B------:R-:W-:Y:S01]  /*6b30*/  FMUL R37, R65, R37 ;  /* 0x0000002541257220 */ /* 0x000fe20000400000 */
[----:B------:R1:W-:Y:S01]  /*6b40*/  STS.128 [R140+0x1300], R24 ;  /* 0x001300188c007388 */ /* 0x0003e20000000c00 */
[----:B------:R-:W-:Y:S01]  /*6b50*/  LOP3.LUT R101, R103, 0xffff0000, RZ, 0xc0, !PT ;  /* 0xffff000067657812 */ /* 0x000fe200078ec0ff */
[----:B------:R-:W-:Y:S01]  /*6b60*/  FFMA R34, R67, R88, R34 ;  /* 0x0000005843227223 */ /* 0x000fe20000000022 */
[----:B------:R-:W-:Y:S01]  /*6b70*/  F2FP.BF16.F32.PACK_AB R32, R33, R32 ;  /* 0x000000202120723e */ /* 0x000fe200000010ff */
[C---:B------:R-:W-:Y:S01]  /*6b80*/  FFMA R35, R67.reuse, R89, R35 ;  /* 0x0000005943237223 */ /* 0x040fe20000000023 */
[C---:B------:R-:W-:Y:S01]  /*6b90*/  FFMA R36, R67.reuse, R90, R36 ;  /* 0x0000005a43247223 */ /* 0x040fe20000000024 */
[C---:B------:R-:W-:Y:S01]  /*6ba0*/  SHF.L.U32 R102, R108.reuse, 0x10, RZ ;  /* 0x000000106c667819 */ /* 0x040fe200000006ff */
[----:B------:R-:W-:Y:S01]  /*6bb0*/  FFMA R37, R67, R91, R37 ;  /* 0x0000005b43257223 */ /* 0x000fe20000000025 */
[C---:B------:R-:W-:Y:S01]  /*6bc0*/  FMUL R38, R65.reuse, R38 ;  /* 0x0000002641267220 */ /* 0x040fe20000400000 */
[C---:B------:R-:W-:Y:S01]  /*6bd0*/  FMUL R39, R65.reuse, R39 ;  /* 0x0000002741277220 */ /* 0x040fe20000400000 */
[C---:B------:R-:W-:Y:S01]  /*6be0*/  FMUL R4, R65.reuse, R4 ;  /* 0x0000000441047220 */ /* 0x040fe20000400000 */
[----:B------:R-:W-:Y:S01]  /*6bf0*/  FMUL R5, R65, R5 ;  /* 0x0000000541057220 */ /* 0x000fe20000400000 */
[----:B------:R-:W-:Y:S01]  /*6c00*/  FFMA R38, R67, R92, R38 ;  /* 0x0000005c43267223 */ /* 0x000fe20000000026 */
        /* <DEDUP_REMOVED lines=9> */
[----:B------:R-:W-:Y:S01]  /*6ca0*/  F2FP.BF16.F32.PACK_AB R33, R35, R34 ;  /* 0x000000222321723e */ /* 0x000fe200000010ff */
[----:B------:R-:W-:Y:S01]  /*6cb0*/  FFMA R7, R67, R97, R7 ;  /* 0x0000006143077223 */ /* 0x000fe20000000007 */
[----:B------:R-:W-:Y:S01]  /*6cc0*/  FMUL R11, R65, R11 ;  /* 0x0000000b410b7220 */ /* 0x000fe20000400000 */
[----:B------:R-:W-:Y:S01]  /*6cd0*/  F2FP.BF16.F32.PACK_AB R34, R37, R36 ;  /* 0x000000242522723e */ /* 0x000fe200000010ff */
[----:B------:R-:W-:Y:S01]  /*6ce0*/  FFMA R8, R67, R98, R8 ;  /* 0x0000006243087223 */ /* 0x000fe20000000008 */
[----:B------:R-:W-:Y:S01]  /*6cf0*/  F2FP.BF16.F32.PACK_AB R35, R39, R38 ;  /* 0x000000262723723e */ /* 0x000fe200000010ff */
[----:B------:R-:W-:Y:S01]  /*6d00*/  FMUL R12, R65, R12 ;  /* 0x0000000c410c7220 */ /* 0x000fe20000400000 */
[----:B------:R-:W-:Y:S01]  /*6d10*/  LOP3.LUT R103, R108, 0xffff0000, RZ, 0xc0, !PT ;  /* 0xffff00006c677812 */ /* 0x000fe200078ec0ff */
[----:B------:R-:W-:Y:S01]  /*6d20*/  FFMA R9, R67, R99, R9 ;  /* 0x0000006343097223 */ /* 0x000fe20000000009 */
[----:B------:R-:W-:Y:S01]  /*6d30*/  SHF.L.U32 R104, R109, 0x10, RZ ;  /* 0x000000106d687819 */ /* 0x000fe200000006ff */
[----:B------:R1:W-:Y:S01]  /*6d40*/  STS.128 [R142+0x1000], R32 ;  /* 0x001000208e007388 */ /* 0x0003e20000000c00 */
[----:B------:R-:W-:Y:S01]  /*6d50*/  FMUL R13, R65, R13 ;  /* 0x0000000d410d7220 */ /* 0x000fe20000400000 */
[----:B------:R-:W-:Y:S01]  /*6d60*/  FFMA R10, R67, R100, R10 ;  /* 0x00000064430a7223 */ /* 0x000fe2000000000a */
[----:B------:R-:W-:Y:S01]  /*6d70*/  LOP3.LUT R105, R109, 0xffff0000, RZ, 0xc0, !PT ;  /* 0xffff00006d697812 */ /* 0x000fe200078ec0ff */
[----:B------:R-:W-:Y:S01]  /*6d80*/  FMUL R14, R65, R14 ;  /* 0x0000000e410e7220 */ /* 0x000fe20000400000 */
[----:B------:R-:W-:Y:S01]  /*6d90*/  FFMA R11, R67, R101, R11 ;  /* 0x00000065430b7223 */ /* 0x000fe2000000000b */
[C---:B------:R-:W-:Y:S01]  /*6da0*/  SHF.L.U32 R106, R110.reuse, 0x10, RZ ;  /* 0x000000106e6a7819 */ /* 0x040fe200000006ff */
[----:B------:R-:W-:Y:S01]  /*6db0*/  FMUL R15, R65, R15 ;  /* 0x0000000f410f7220 */ /* 0x000fe20000400000 */
[----:B------:R-:W-:Y:S01]  /*6dc0*/  FFMA R12, R67, R102, R12 ;  /* 0x00000066430c7223 */ /* 0x000fe2000000000c */
[----:B------:R-:W-:Y:S01]  /*6dd0*/  LOP3.LUT R107, R110, 0xffff0000, RZ, 0xc0, !PT ;  /* 0xffff00006e6b7812 */ /* 0x000fe200078ec0ff */
[----:B------:R-:W-:Y:S01]  /*6de0*/  FMUL R16, R65, R16 ;  /* 0x0000001041107220 */ /* 0x000fe20000400000 */
[----:B------:R-:W-:Y:S01]  /*6df0*/  FFMA R13, R67, R103, R13 ;  /* 0x00000067430d7223 */ /* 0x000fe2000000000d */
[----:B------:R-:W-:Y:S01]  /*6e00*/  SHF.L.U32 R108, R111, 0x10, RZ ;  /* 0x000000106f6c7819 */ /* 0x000fe200000006ff */
[----:B------:R-:W-:Y:S01]  /*6e10*/  FMUL R17, R65, R17 ;  /* 0x0000001141117220 */ /* 0x000fe20000400000 */
[----:B------:R-:W-:Y:S01]  /*6e20*/  F2FP.BF16.F32.PACK_AB R4, R5, R4 ;  /* 0x000000040504723e */ /* 0x000fe200000010ff */
[----:B------:R-:W-:Y:S01]  /*6e30*/  FFMA R14, R67, R104, R14 ;  /* 0x00000068430e7223 */ /* 0x000fe2000000000e */
[----:B------:R-:W-:Y:S01]  /*6e40*/  LOP3.LUT R109, R111, 0xffff0000, RZ, 0xc0, !PT ;  /* 0xffff00006f6d7812 */ /* 0x000fe200078ec0ff */
[----:B------:R-:W-:Y:S01]  /*6e50*/  FMUL R18, R65, R18 ;  /* 0x0000001241127220 */ /* 0x000fe20000400000 */
[----:B------:R-:W-:Y:S01]  /*6e60*/  F2FP.BF16.F32.PACK_AB R5, R7, R6 ;  /* 0x000000060705723e */ /* 0x000fe200000010ff */
[----:B------:R-:W-:Y:S01]  /*6e70*/  FFMA R15, R67, R105, R15 ;  /* 0x00000069430f7223 */ /* 0x000fe2000000000f */
[----:B------:R-:W-:Y:S01]  /*6e80*/  FMUL R19, R65, R19 ;  /* 0x0000001341137220 */ /* 0x000fe20000400000 */
[----:B------:R-:W-:Y:S01]  /*6e90*/  F2FP.BF16.F32.PACK_AB R6, R9, R8 ;  /* 0x000000080906723e */ /* 0x000fe200000010ff */
[----:B------:R-:W-:Y:S01]  /*6ea0*/  FFMA R16, R67, R106, R16 ;  /* 0x0000006a43107223 */ /* 0x000fe20000000010 */
[----:B------:R-:W-:Y:S01]  /*6eb0*/  F2FP.BF16.F32.PACK_AB R7, R11, R10 ;  /* 0x0000000a0b07723e */ /* 0x000fe200000010ff */
[C---:B------:R-:W-:Y:S01]  /*6ec0*/  FFMA R17, R67.reuse, R107, R17 ;  /* 0x0000006b43117223 */ /* 0x040fe20000000011 */
[C---:B------:R-:W-:Y:S01]  /*6ed0*/  FFMA R18, R67.reuse, R108, R18 ;  /* 0x0000006c43127223 */ /* 0x040fe20000000012 */
[----:B------:R-:W-:Y:S01]  /*6ee0*/  FFMA R19, R67, R109, R19 ;  /* 0x0000006d43137223 */ /* 0x000fe20000000013 */
[----:B------:R-:W-:Y:S01]  /*6ef0*/  F2FP.BF16.F32.PACK_AB R12, R13, R12 ;  /* 0x0000000c0d0c723e */ /* 0x000fe200000010ff */
[----:B------:R1:W-:Y:S01]  /*6f00*/  STS.128 [R140+0x2300], R4 ;  /* 0x002300048c007388 */ /* 0x0003e20000000c00 */
[----:B------:R-:W-:Y:S01]  /*6f10*/  F2FP.BF16.F32.PACK_AB R13, R15, R14 ;  /* 0x0000000e0f0d723e */ /* 0x000fe200000010ff */
[----:B------:R-:W-:Y:S01]  /*6f20*/  UIADD3 UR5, UPT, UPT, UR39, 0x1, URZ ;  /* 0x0000000127057890 */ /* 0x000fe2000fffe0ff */
[----:B------:R-:W-:Y:S01]  /*6f30*/  F2FP.BF16.F32.PACK_AB R14, R17, R16 ;  /* 0x00000010110e723e */ /* 0x000fe200000010ff */
[----:B------:R-:W-:Y:S01]  /*6f40*/  BSSY.RECONVERGENT B0, `(.L_x_109) ;  /* 0x0000020000007945 */ /* 0x000fe20003800200 */
[----:B------:R-:W-:Y:S05]  /*6f50*/  F2FP.BF16.F32.PACK_AB R15, R19, R18 ;  /* 0x00000012130f723e */ /* 0x000fea00000010ff */
[----:B------:R1:W-:Y:S01]  /*6f60*/  STS.128 [R142+0x2000], R12 ;  /* 0x0020000c8e007388 */ /* 0x0003e20000000c00 */
[----:B------:R-:W-:Y:S01]  /*6f70*/  @!PT LDS RZ, [RZ] ;  /* 0x00000000fffff984 */ /* 0x000fe20000000800 */
[----:B------:R-:W-:Y:S01]  /*6f80*/  @!PT LDS RZ, [RZ] ;  /* 0x00000000fffff984 */ /* 0x000fe20000000800 */
[----:B------:R-:W-:Y:S01]  /*6f90*/  @!PT LDS RZ, [RZ] ;  /* 0x00000000fffff984 */ /* 0x000fe20000000800 */
[----:B------:R-:W-:Y:S01]  /*6fa0*/  @!PT LDS RZ, [RZ] ;  /* 0x00000000fffff984 */ /* 0x000fe20000000800 */
[----:B------:R3:W-:Y:S07]  /*6fb0*/  MEMBAR.ALL.CTA ;  /* 0x0000000000007992 */ /* 0x0007ee0000008000 */
[----:B---3--:R-:W3:Y:S02]  /*6fc0*/  FENCE.VIEW.ASYNC.S ;  /* 0x00000000000073c6 */ /* 0x008ee40000000000 */
[----:B---3--:R-:W-:Y:S06]  /*6fd0*/  BAR.SYNC.DEFER_BLOCKING 0x1, 0x80 ;  /* 0x0042000000007b1d */ /* 0x008fec0000010000 */
[----:B------:R-:W-:Y:S05]  /*6fe0*/  @P0 BRA `(.L_x_110) ;  /* 0x0000000000540947 */ /* 0x000fea0003800000 */
[----:B------:R-:W-:Y:S01]  /*6ff0*/  R2UR UR9, R124 ;  /* 0x000000007c0972ca */ /* 0x000fe200000e0000 */
[----:B------:R-:W-:Y:S01]  /*7000*/  UIADD3 UR6, UP0, UPT, UR48, 0x680, URZ ;  /* 0x0000068030067890 */ /* 0x000fe2000ff1e0ff */
[----:B------:R-:W-:Y:S01]  /*7010*/  R2UR UR10, R125 ;  /* 0x000000007d0a72ca */ /* 0x000fe200000e0000 */
[----:B------:R-:W-:Y:S02]  /*7020*/  UIMAD UR4, UR39, 0x3000, UR37 ;  /* 0x00003000270478a4 */ /* 0x000fe4000f8e0225 */
[----:B------:R-:W-:Y:S02]  /*7030*/  UIADD3.X UR7, UPT, UPT, URZ, UR49, URZ, UP0, !UPT ;  /* 0x00000031ff077290 */ /* 0x000fe400087fe4ff */
[----:B------:R-:W-:Y:S01]  /*7040*/  UIADD3 UR8, UPT, UPT, UR4, 0x300, URZ ;  /* 0x0000030004087890 */ /* 0x000fe2000fffe0ff */
[----:B------:R-:W-:Y:S01]  /*7050*/  UMOV UR11, UR36 ;  /* 0x00000024000b7c82 */ /* 0x000fe20008000000 */
[----:B------:R-:W-:Y:S01]  /*7060*/  UIADD3 UR12, UPT, UPT, UR4, 0x1300, URZ ;  /* 0x00001300040c7890 */ /* 0x000fe2000fffe0ff */
[----:B------:R-:W-:Y:S03]  /*7070*/  UMOV UR15, UR36 ;  /* 0x00000024000f7c82 */ /* 0x000fe60008000000 */
[----:B------:R-:W-:Y:S02]  /*7080*/  UIMAD UR9, UR9, 0x30, URZ ;  /* 0x00000030090978a4 */ /* 0x000fe4000f8e02ff */
[----:B------:R-:W-:Y:S02]  /*7090*/  USHF.L.U32 UR10, UR10, 0x7, URZ ;  /* 0x000000070a0a7899 */ /* 0x000fe400080006ff */
[----:B------:R-:W-:Y:S02]  /*70a0*/  UIADD3 UR13, UPT, UPT, UR9, 0x10, URZ ;  /* 0x00000010090d7890 */ /* 0x000fe4000fffe0ff */
[----:B------:R-:W-:Y:S02]  /*70b0*/  UIADD3 UR16, UPT, UPT, UR4, 0x2300, URZ ;  /* 0x0000230004107890 */ /* 0x000fe4000fffe0ff */
[----:B------:R-:W-:Y:S01]  /*70c0*/  UIADD3 UR17, UPT, UPT, UR9, 0x20, URZ ;  /* 0x0000002009117890 */ /* 0x000fe2000fffe0ff */
[----:B------:R-:W-:Y:S02]  /*70d0*/  UMOV UR14, UR10 ;  /* 0x0000000a000e7c82 */ /* 0x000fe40008000000 */
[----:B------:R3:W-:Y:S01]  /*70e0*/  UTMASTG.3D [UR8], [UR6] ;  /* 0x00000008060073b5 */ /* 0x0007e20008010000 */
[----:B------:R-:W-:Y:S01]  /*70f0*/  UMOV UR19, UR36 ;  /* 0x0000002400137c82 */ /* 0x000fe20008000000 */
[----:B------:R-:W-:Y:S01]  /*7100*/  UMOV UR18, UR10 ;  /* 0x0000000a00127c82 */ /* 0x000fe20008000000 */
[----:B------:R3:W-:Y:S03]  /*7110*/  UTMASTG.3D [UR12], [UR6] ;  /* 0x0000000c060073b5 */ /* 0x0007e60008010000 */
[----:B------:R3:W-:Y:S02]  /*7120*/  UTMASTG.3D [UR16], [UR6] ;  /* 0x00000010060073b5 */ /* 0x0007e40008010000 */
[----:B---3--:R0:W-:Y:S02]  /*7130*/  UTMACMDFLUSH ;  /* 0x00000000000079b7 */ /* 0x0081e40000000000 */
.L_x_110:
[----:B------:R-:W-:Y:S05]  /*7140*/  BSYNC.RECONVERGENT B0 ;  /* 0x0000000000007941 */ /* 0x000fea0003800200 */
.L_x_109:
[----:B------:R-:W-:Y:S04]  /*7150*/  BSSY.RECONVERGENT B0, `(.L_x_111) ;  /* 0x0000003000007945 */ /* 0x000fe80003800200 */
[----:B------:R-:W-:Y:S05]  /*7160*/  @P0 BRA `(.L_x_112) ;  /* 0x0000000000040947 */ /* 0x000fea0003800000 */
[----:B------:R-:W-:Y:S04]  /*7170*/  DEPBAR.LE SB0, 0x0 ;  /* 0x000080000000791a */ /* 0x000fe80000000000 */
.L_x_112:
[----:B------:R-:W-:Y:S05]  /*7180*/  BSYNC.RECONVERGENT B0 ;  /* 0x0000000000007941 */ /* 0x000fea0003800200 */
.L_x_111:
[----:B------:R-:W-:Y:S01]  /*7190*/  BAR.SYNC.DEFER_BLOCKING 0x1, 0x80 ;  /* 0x0042000000007b1d */ /* 0x000fe20000010000 */
[----:B------:R-:W-:Y:S01]  /*71a0*/  UIADD3 UR45, UPT, UPT, UR45, 0x1, URZ ;  /* 0x000000012d2d7890 */ /* 0x000fe2000fffe0ff */
[----:B------:R-:W-:Y:S03]  /*71b0*/  IADD3 R66, PT, PT, R66, 0x1, RZ ;  /* 0x0000000142427810 */ /* 0x000fe60007ffe0ff */
[----:B------:R-:W-:Y:S09]  /*71c0*/  UISETP.NE.AND UP0, UPT, UR45, URZ, UPT ;  /* 0x000000ff2d00728c */ /* 0x000ff2000bf05270 */
[----:B------:R-:W-:Y:S05]  /*71d0*/  BRA.U !UP0, `(.L_x_113) ;  /* 0x0000000108287547 */ /* 0x000fea000b800000 */
[----:B------:R-:W-:Y:S01]  /*71e0*/  ISETP.NE.AND P0, PT, R143, RZ, PT ;  /* 0x000000ff8f00720c */ /* 0x000fe20003f05270 */
[----:B------:R-:W-:Y:S11]  /*71f0*/  IMAD.U32 R0, RZ, RZ, UR38 ;  /* 0x00000026ff007e24 */ /* 0x000ff6000f8e00ff */
[----:B------:R-:W-:Y:S01]  /*7200*/  @!UPT UIADD3 URZ, UPT, UPT, URZ, URZ, URZ ;  /* 0x000000fffffff290 */ /* 0x000fe2000fffe0ff */
[C---:B------:R-:W-:Y:S01]  /*7210*/  @P0 LEA R2, R134.reuse, UR37, 0x3 ;  /* 0x0000002586020c11 */ /* 0x040fe2000f8e18ff */
[----:B------:R-:W-:Y:S04]  /*7220*/  VIADD R134, R134, 0x1 ;  /* 0x0000000186867836 */ /* 0x000fe80000000000 */
[----:B------:R-:W-:Y:S05]  /*7230*/  @P0 VIADD R2, R2, 0x130 ;  /* 0x0000013002020836 */ /* 0x000fea0000000000 */
[----:B------:R-:W-:Y:S04]  /*7240*/  @P0 PRMT R0, R0, 0x654, R2 ;  /* 0x0000065400000816 */ /* 0x000fe80000000002 */
[----:B------:R3:W-:Y:S01]  /*7250*/  @P0 SYNCS.ARRIVE.TRANS64.RED.A1T0 RZ, [R0+URZ], RZ ;  /* 0x000000ff00ff09a7 */ /* 0x0007e200081004ff */
[C---:B------:R-:W-:Y:S04]  /*7260*/  ISETP.NE.AND P0, PT, R134.reuse, 0x2, PT ;  /* 0x000000028600780c */ /* 0x040fe80003f05270 */
[----:B------:R-:W-:Y:S09]  /*7270*/  SEL R134, R134, RZ, P0 ;  /* 0x000000ff86867207 */ /* 0x000ff20000000000 */
.L_x_113:
[----:B------:R-:W-:Y:S01]  /*7280*/  ISETP.NE.AND P2, PT, R139, RZ, PT ;  /* 0x000000ff8b00720c */ /* 0x000fe20003f45270 */
[----:B------:R-:W-:Y:S01]  /*7290*/  UISETP.NE.AND UP0, UPT, UR5, 0x2, UPT ;  /* 0x000000020500788c */ /* 0x000fe2000bf05270 */
[----:B------:R-:W-:Y:S01]  /*72a0*/  ISETP.NE.AND P0, PT, R141, 0x2, PT ;  /* 0x000000028d00780c */ /* 0x000fe20003f05270 */
[----:B------:R-:W-:Y:S01]  /*72b0*/  IMAD.IADD R124, R63, 0x1, R122 ;  /* 0x000000013f7c7824 */ /* 0x000fe200078e027a */
[----:B------:R-:W-:Y:S01]  /*72c0*/  ISETP.NE.AND P1, PT, R66, 0x4, PT ;  /* 0x000000044200780c */ /* 0x000fe20003f25270 */
[----:B------:R-:W-:Y:S01]  /*72d0*/  USEL UR4, URZ, 0x1, UP0 ;  /* 0x00000001ff047887 */ /* 0x000fe20008000000 */
[----:B------:R-:W-:Y:S01]  /*72e0*/  SEL R2, RZ, 0x1, P0 ;  /* 0x00000001ff027807 */ /* 0x000fe20000000000 */
[----:B------:R-:W-:Y:S01]  /*72f0*/  USEL UR39, UR5, URZ, UP0 ;  /* 0x000000ff05277287 */ /* 0x000fe20008000000 */
[----:B---3--:R-:W-:Y:S01]  /*7300*/  SEL R0, RZ, 0x1, P1 ;  /* 0x00000001ff007807 */ /* 0x008fe20000800000 */
[----:B------:R-:W-:Y:S01]  /*7310*/  IMAD.IADD R125, R64, 0x1, R123 ;  /* 0x00000001407d7824 */ /* 0x000fe200078e027b */
[----:B------:R-:W-:Y:S02]  /*7320*/  LOP3.LUT R135, R135, R2, RZ, 0x3c, !PT ;  /* 0x0000000287877212 */ /* 0x000fe400078e3cff */
[----:B------:R-:W-:Y:S02]  /*7330*/  LOP3.LUT R137, R137, UR4, RZ, 0x3c, !PT ;  /* 0x0000000489897c12 */ /* 0x000fe4000f8e3cff */
[----:B------:R-:W-:Y:S02]  /*7340*/  @P2 R2UR UR36, R133 ;  /* 0x00000000852422ca */ /* 0x000fe400000e0000 */
[----:B------:R-:W-:Y:S02]  /*7350*/  LOP3.LUT R136, R136, R0, RZ, 0x3c, !PT ;  /* 0x0000000088887212 */ /* 0x000fe400078e3cff */
[----:B------:R-:W-:Y:S02]  /*7360*/  SEL R141, R141, RZ, P0 ;  /* 0x000000ff8d8d7207 */ /* 0x000fe40000000000 */
[----:B------:R-:W-:Y:S01]  /*7370*/  SEL R66, R66, RZ, P1 ;  /* 0x000000ff42427207 */ /* 0x000fe20000800000 */
[----:B------:R-:W-:Y:S08]  /*7380*/  @P2 BRA `(.L_x_114) ;  /* 0xffffffdc00882947 */ /* 0x000ff0000383ffff */
[----:B------:R-:W-:-:S09]  /*7390*/  UISETP.NE.AND UP0, UPT, UR44, URZ, UPT ;  /* 0x000000ff2c00728c */ /* 0x000fd2000bf05270 */
[----:B------:R-:W-:Y:S05]  /*73a0*/  BRA.U !UP0, `(.L_x_115) ;  /* 0x0000000108487547 */ /* 0x000fea000b800000 */
[----:B------:R-:W3:Y:S02]  /*73b0*/  LDCU.64 UR4, c[0x0][0x890] ;  /* 0x00011200ff0477ac */ /* 0x000ee40008000a00 */
[----:B---3--:R-:W-:-:S04]  /*73c0*/  UISETP.NE.U32.AND UP0, UPT, UR4, URZ, UPT ;  /* 0x000000ff0400728c */ /* 0x008fc8000bf05070 */
[----:B------:R-:W-:-:S09]  /*73d0*/  UISETP.NE.AND.EX UP0, UPT, UR5, URZ, UPT, UP0 ;  /* 0x000000ff0500728c */ /* 0x000fd2000bf05300 */
[----:B------:R-:W-:Y:S05]  /*73e0*/  BRA.U UP0, `(.L_x_116) ;  /* 0x00000001000c7547 */ /* 0x000fea000b800000 */
[----:B------:R-:W-:-:S13]  /*73f0*/  FSETP.NEU.AND P0, PT, R67, RZ, PT ;  /* 0x000000ff4300720b */ /* 0x000fda0003f0d000 */
[----:B------:R-:W-:Y:S05]  /*7400*/  @!P0 EXIT ;  /* 0x000000000000894d */ /* 0x000fea0003800000 */
[----:B------:R-:W-:Y:S05]  /*7410*/  BRA `(.L_x_115) ;  /* 0x00000000002c7947 */ /* 0x000fea0003800000 */
.L_x_116:
[----:B------:R-:W-:Y:S01]  /*7420*/  LOP3.LUT P0, RZ, R126, 0xff, RZ, 0xc0, !PT ;  /* 0x000000ff7eff7812 */ /* 0x000fe2000780c0ff */
[----:B------:R-:W-:-:S12]  /*7430*/  BSSY.RECONVERGENT B0, `(.L_x_115) ;  /* 0x0000009000007945 */ /* 0x000fd80003800200 */
[----:B------:R-:W-:Y:S05]  /*7440*/  @P0 BRA `(.L_x_117) ;  /* 0x0000000000140947 */ /* 0x000fea0003800000 */
[----:B------:R-:W3:Y:S02]  /*7450*/  LDCU.64 UR4, c[0x0][0x888] ;  /* 0x00011100ff0477ac */ /* 0x000ee40008000a00 */
[----:B---3--:R-:W-:-:S04]  /*7460*/  ISETP.NE.U32.AND P0, PT, RZ, UR4, PT ;  /* 0x00000004ff007c0c */ /* 0x008fc8000bf05070 */
[----:B------:R-:W-:-:S13]  /*7470*/  ISETP.NE.AND.EX P0, PT, RZ, UR5, PT, P0 ;  /* 0x00000005ff007c0c */ /* 0x000fda000bf05300 */
[----:B------:R-:W-:Y:S05]  /*7480*/  @!P0 EXIT ;  /* 0x000000000000894d */ /* 0x000fea0003800000 */
[----:B------:R-:W-:Y:S05]  /*7490*/  BRA `(.L_x_118) ;  /* 0x0000000000087947 */ /* 0x000fea0003800000 */
.L_x_117:
[----:B------:R-:W-:-:S13]  /*74a0*/  FSETP.NEU.AND P0, PT, R67, RZ, PT ;  /* 0x000000ff4300720b */ /* 0x000fda0003f0d000 */
[----:B------:R-:W-:Y:S05]  /*74b0*/  @!P0 EXIT ;  /* 0x000000000000894d */ /* 0x000fea0003800000 */
.L_x_118:
[----:B------:R-:W-:Y:S05]  /*74c0*/  BSYNC.RECONVERGENT B0 ;  /* 0x0000000000007941 */ /* 0x000fea0003800200 */
.L_x_115:
[----:B------:R-:W-:-:S04]  /*74d0*/  DEPBAR.LE SB0, 0x0 ;  /* 0x000080000000791a */ /* 0x000fc80000000000 */
[----:B------:R-:W-:Y:S05]  /*74e0*/  EXIT ;  /* 0x000000000000794d */ /* 0x000fea0003800000 */
.L_x_20:
[----:B--2---:R2:W1:Y:S02]  /*74f0*/  SYNCS.PHASECHK.TRANS64.TRYWAIT P0, [R2+URZ+0x1c0], R3 ;  /* 0x0001c003020075a7 */ /* 0x00446400080011ff */
[----:B-1----:R-:W-:Y:S05]  /*7500*/  @!P0 NANOSLEEP.SYNCS 0x989680 ;  /* 0x009896800000895d */ /* 0x002fea0003900000 */
[----:B------:R-:W1:Y:S02]  /*7510*/  @!P0 SYNCS.PHASECHK.TRANS64 P0, [R2+URZ+0x1c0], R3 ;  /* 0x0001c003020085a7 */ /* 0x000e6400080010ff */
[----:B-1----:R-:W-:Y:S05]  /*7520*/  @!P0 BRA `(.L_x_20) ;  /* 0xfffffffc00f08947 */ /* 0x002fea000383ffff */
[----:B------:R-:W-:Y:S05]  /*7530*/  BRA `(.L_x_119) ;  /* 0xffffffa000947947 */ /* 0x000fea000383ffff */
.L_x_23:
[----:B-1----:R-:W-:Y:S07]  /*7540*/  MOV R2, UR33 ;  /* 0x0000002100027c02 */ /* 0x002fee0008000f00 */
.L_x_120:
[----:B-1----:R1:W2:Y:S02]  /*7550*/  SYNCS.PHASECHK.TRANS64.TRYWAIT P0, [R2+URZ+0x90], R4 ;  /* 0x00009004020075a7 */ /* 0x0022a400080011ff */
[----:B--2---:R-:W-:Y:S05]  /*7560*/  @!P0 NANOSLEEP.SYNCS 0x989680 ;  /* 0x009896800000895d */ /* 0x004fea0003900000 */
[----:B------:R-:W2:Y:S02]  /*7570*/  @!P0 SYNCS.PHASECHK.TRANS64 P0, [R2+URZ+0x90], R4 ;  /* 0x00009004020085a7 */ /* 0x000ea400080010ff */
[----:B--2---:R-:W-:Y:S05]  /*7580*/  @!P0 BRA `(.L_x_120) ;  /* 0xfffffffc00f08947 */ /* 0x004fea000383ffff */
[----:B------:R-:W-:Y:S05]  /*7590*/  BRA `(.L_x_22) ;  /* 0xffffffa000e47947 */ /* 0x000fea000383ffff */
.L_x_29:
[----:B-1----:R-:W-:Y:S07]  /*75a0*/  MOV R2, UR17 ;  /* 0x0000001100027c02 */ /* 0x002fee0008000f00 */
.L_x_121:
[----:B-1----:R1:W2:Y:S02]  /*75b0*/  SYNCS.PHASECHK.TRANS64.TRYWAIT P0, [R2+URZ+0x90], R4 ;  /* 0x00009004020075a7 */ /* 0x0022a400080011ff */
[----:B--2---:R-:W-:Y:S05]  /*75c0*/  @!P0 NANOSLEEP.SYNCS 0x989680 ;  /* 0x009896800000895d */ /* 0x004fea0003900000 */
[----:B------:R-:W2:Y:S02]  /*75d0*/  @!P0 SYNCS.PHASECHK.TRANS64 P0, [R2+URZ+0x90], R4 ;  /* 0x00009004020085a7 */ /* 0x000ea400080010ff */
[----:B--2---:R-:W-:Y:S05]  /*75e0*/  @!P0 BRA `(.L_x_121) ;  /* 0xfffffffc00f08947 */ /* 0x004fea000383ffff */
[----:B------:R-:W-:Y:S05]  /*75f0*/  BRA `(.L_x_28) ;  /* 0xffffffa4008c7947 */ /* 0x000fea000383ffff */
.L_x_33:
[----:B-1----:R1:W2:Y:S02]  /*7600*/  SYNCS.PHASECHK.TRANS64.TRYWAIT P0, [R2+URZ+0x150], R3 ;  /* 0x00015003020075a7 */ /* 0x0022a400080011ff */
[----:B--2---:R-:W-:Y:S05]  /*7610*/  @!P0 NANOSLEEP.SYNCS 0x989680 ;  /* 0x009896800000895d */ /* 0x004fea0003900000 */
[----:B------:R-:W2:Y:S02]  /*7620*/  @!P0 SYNCS.PHASECHK.TRANS64 P0, [R2+URZ+0x150], R3 ;  /* 0x00015003020085a7 */ /* 0x000ea400080010ff */
[----:B--2---:R-:W-:Y:S05]  /*7630*/  @!P0 BRA `(.L_x_33) ;  /* 0xfffffffc00f08947 */ /* 0x004fea000383ffff */
[----:B------:R-:W-:Y:S05]  /*7640*/  BRA `(.L_x_122) ;  /* 0xffffffa8001c7947 */ /* 0x000fea000383ffff */
.L_x_37:
[----:B----4-:R-:W-:-:S07]  /*7650*/  MOV R0, UR5 ;  /* 0x0000000500007c02 */ /* 0x010fce0008000f00 */
.L_x_123:
[----:B-1----:R1:W2:Y:S02]  /*7660*/  SYNCS.PHASECHK.TRANS64.TRYWAIT P0, [R0+URZ], R2 ;  /* 0x00000002000075a7 */ /* 0x0022a400080011ff */
[----:B--2---:R-:W-:Y:S05]  /*7670*/  @!P0 NANOSLEEP.SYNCS 0x989680 ;  /* 0x009896800000895d */ /* 0x004fea0003900000 */
[----:B------:R-:W2:Y:S02]  /*7680*/  @!P0 SYNCS.PHASECHK.TRANS64 P0, [R0+URZ], R2 ;  /* 0x00000002000085a7 */ /* 0x000ea400080010ff */
[----:B--2---:R-:W-:Y:S05]  /*7690*/  @!P0 BRA `(.L_x_123) ;  /* 0xfffffffc00f08947 */ /* 0x004fea000383ffff */
[----:B------:R-:W-:Y:S05]  /*76a0*/  BRA `(.L_x_124) ;  /* 0xffffffac008c7947 */ /* 0x000fea000383ffff */
.L_x_38:
[----:B----4-:R-:W-:-:S07]  /*76b0*/  MOV R0, UR5 ;  /* 0x0000000500007c02 */ /* 0x010fce0008000f00 */
.L_x_125:
[----:B-1----:R1:W2:Y:S02]  /*76c0*/  SYNCS.PHASECHK.TRANS64.TRYWAIT P0, [R0+URZ], R3 ;  /* 0x00000003000075a7 */ /* 0x0022a400080011ff */
[----:B--2---:R-:W-:Y:S05]  /*76d0*/  @!P0 NANOSLEEP.SYNCS 0x989680 ;  /* 0x009896800000895d */ /* 0x004fea0003900000 */
[----:B------:R-:W2:Y:S02]  /*76e0*/  @!P0 SYNCS.PHASECHK.TRANS64 P0, [R0+URZ], R3 ;  /* 0x00000003000085a7 */ /* 0x000ea400080010ff */
[----:B--2---:R-:W-:Y:S05]  /*76f0*/  @!P0 BRA `(.L_x_125) ;  /* 0xfffffffc00f08947 */ /* 0x004fea000383ffff */
[----:B------:R-:W-:Y:S05]  /*7700*/  BRA `(.L_x_126) ;  /* 0xffffffac00987947 */ /* 0x000fea000383ffff */
.L_x_39:
[----:B----4-:R-:W-:-:S07]  /*7710*/  MOV R0, UR5 ;  /* 0x0000000500007c02 */ /* 0x010fce0008000f00 */
.L_x_127:
[----:B-1----:R1:W2:Y:S02]  /*7720*/  SYNCS.PHASECHK.TRANS64.TRYWAIT P0, [R0+URZ], R3 ;  /* 0x00000003000075a7 */ /* 0x0022a400080011ff */
[----:B--2---:R-:W-:Y:S05]  /*7730*/  @!P0 NANOSLEEP.SYNCS 0x989680 ;  /* 0x009896800000895d */ /* 0x004fea0003900000 */
[----:B------:R-:W2:Y:S02]  /*7740*/  @!P0 SYNCS.PHASECHK.TRANS64 P0, [R0+URZ], R3 ;  /* 0x00000003000085a7 */ /* 0x000ea400080010ff */
[----:B--2---:R-:W-:Y:S05]  /*7750*/  @!P0 BRA `(.L_x_127) ;  /* 0xfffffffc00f08947 */ /* 0x004fea000383ffff */
[----:B------:R-:W-:Y:S05]  /*7760*/  BRA `(.L_x_128) ;  /* 0xffffffac00a47947 */ /* 0x000fea000383ffff */
.L_x_40:
[----:B----4-:R-:W-:-:S07]  /*7770*/  MOV R0, UR5 ;  /* 0x0000000500007c02 */ /* 0x010fce0008000f00 */
.L_x_129:
[----:B-1----:R1:W2:Y:S02]  /*7780*/  SYNCS.PHASECHK.TRANS64.TRYWAIT P0, [R0+URZ], R3 ;  /* 0x00000003000075a7 */ /* 0x0022a400080011ff */
[----:B--2---:R-:W-:Y:S05]  /*7790*/  @!P0 NANOSLEEP.SYNCS 0x989680 ;  /* 0x009896800000895d */ /* 0x004fea0003900000 */
[----:B------:R-:W2:Y:S02]  /*77a0*/  @!P0 SYNCS.PHASECHK.TRANS64 P0, [R0+URZ], R3 ;  /* 0x00000003000085a7 */ /* 0x000ea400080010ff */
[----:B--2---:R-:W-:Y:S05]  /*77b0*/  @!P0 BRA `(.L_x_129) ;  /* 0xfffffffc00f08947 */ /* 0x004fea000383ffff */
[----:B------:R-:W-:Y:S05]  /*77c0*/  BRA `(.L_x_130) ;  /* 0xffffffac00b07947 */ /* 0x000fea000383ffff */
.L_x_41:
[----:B----4-:R-:W-:-:S07]  /*77d0*/  MOV R0, UR5 ;  /* 0x0000000500007c02 */ /* 0x010fce0008000f00 */
.L_x_131:
[----:B-1----:R1:W2:Y:S02]  /*77e0*/  SYNCS.PHASECHK.TRANS64.TRYWAIT P0, [R0+URZ], R3 ;  /* 0x00000003000075a7 */ /* 0x0022a400080011ff */
[----:B--2---:R-:W-:Y:S05]  /*77f0*/  @!P0 NANOSLEEP.SYNCS 0x989680 ;  /* 0x009896800000895d */ /* 0x004fea0003900000 */
[----:B------:R-:W2:Y:S02]  /*7800*/  @!P0 SYNCS.PHASECHK.TRANS64 P0, [R0+URZ], R3 ;  /* 0x00000003000085a7 */ /* 0x000ea400080010ff */
[----:B--2---:R-:W-:Y:S05]  /*7810*/  @!P0 BRA `(.L_x_131) ;  /* 0xfffffffc00f08947 */ /* 0x004fea000383ffff */
[----:B------:R-:W-:Y:S05]  /*7820*/  BRA `(.L_x_132) ;  /* 0xffffffac00bc7947 */ /* 0x000fea000383ffff */
.L_x_42:
[----:B----4-:R-:W-:-:S07]  /*7830*/  MOV R0, UR5 ;  /* 0x0000000500007c02 */ /* 0x010fce0008000f00 */
.L_x_133:
[----:B-1----:R1:W2:Y:S02]  /*7840*/  SYNCS.PHASECHK.TRANS64.TRYWAIT P0, [R0+URZ], R3 ;  /* 0x00000003000075a7 */ /* 0x0022a400080011ff */
[----:B--2---:R-:W-:Y:S05]  /*7850*/  @!P0 NANOSLEEP.SYNCS 0x989680 ;  /* 0x009896800000895d */ /* 0x004fea0003900000 */
[----:B------:R-:W2:Y:S02]  /*7860*/  @!P0 SYNCS.PHASECHK.TRANS64 P0, [R0+URZ], R3 ;  /* 0x00000003000085a7 */ /* 0x000ea400080010ff */
[----:B--2---:R-:W-:Y:S05]  /*7870*/  @!P0 BRA `(.L_x_133) ;  /* 0xfffffffc00f08947 */ /* 0x004fea000383ffff */
[----:B------:R-:W-:Y:S05]  /*7880*/  BRA `(.L_x_134) ;  /* 0xffffffac00c87947 */ /* 0x000fea000383ffff */
.L_x_43:
[----:B----4-:R-:W-:-:S07]  /*7890*/  MOV R0, UR5 ;  /* 0x0000000500007c02 */ /* 0x010fce0008000f00 */
.L_x_135:
[----:B-1----:R1:W2:Y:S02]  /*78a0*/  SYNCS.PHASECHK.TRANS64.TRYWAIT P0, [R0+URZ], R3 ;  /* 0x00000003000075a7 */ /* 0x0022a400080011ff */
[----:B--2---:R-:W-:Y:S05]  /*78b0*/  @!P0 NANOSLEEP.SYNCS 0x989680 ;  /* 0x009896800000895d */ /* 0x004fea0003900000 */
[----:B------:R-:W2:Y:S02]  /*78c0*/  @!P0 SYNCS.PHASECHK.TRANS64 P0, [R0+URZ], R3 ;  /* 0x00000003000085a7 */ /* 0x000ea400080010ff */
[----:B--2---:R-:W-:Y:S05]  /*78d0*/  @!P0 BRA `(.L_x_135) ;  /* 0xfffffffc00f08947 */ /* 0x004fea000383ffff */
[----:B------:R-:W-:Y:S05]  /*78e0*/  BRA `(.L_x_136) ;  /* 0xffffffac00d47947 */ /* 0x000fea000383ffff */
.L_x_44:
[----:B----4-:R-:W-:-:S07]  /*78f0*/  MOV R0, UR5 ;  /* 0x0000000500007c02 */ /* 0x010fce0008000f00 */
.L_x_137:
[----:B-1----:R1:W2:Y:S02]  /*7900*/  SYNCS.PHASECHK.TRANS64.TRYWAIT P0, [R0+URZ], R3 ;  /* 0x00000003000075a7 */ /* 0x0022a400080011ff */
[----:B--2---:R-:W-:Y:S05]  /*7910*/  @!P0 NANOSLEEP.SYNCS 0x989680 ;  /* 0x009896800000895d */ /* 0x004fea0003900000 */
[----:B------:R-:W2:Y:S02]  /*7920*/  @!P0 SYNCS.PHASECHK.TRANS64 P0, [R0+URZ], R3 ;  /* 0x00000003000085a7 */ /* 0x000ea400080010ff */
[----:B--2---:R-:W-:Y:S05]  /*7930*/  @!P0 BRA `(.L_x_137) ;  /* 0xfffffffc00f08947 */ /* 0x004fea000383ffff */
[----:B------:R-:W-:Y:S05]  /*7940*/  BRA `(.L_x_138) ;  /* 0xffffffac00e07947 */ /* 0x000fea000383ffff */
.L_x_45:
[----:B----4-:R-:W-:-:S07]  /*7950*/  MOV R0, UR5 ;  /* 0x0000000500007c02 */ /* 0x010fce0008000f00 */
.L_x_139:
[----:B-1----:R1:W2:Y:S02]  /*7960*/  SYNCS.PHASECHK.TRANS64.TRYWAIT P0, [R0+URZ], R3 ;  /* 0x00000003000075a7 */ /* 0x0022a400080011ff */
[----:B--2---:R-:W-:Y:S05]  /*7970*/  @!P0 NANOSLEEP.SYNCS 0x989680 ;  /* 0x009896800000895d */ /* 0x004fea0003900000 */
[----:B------:R-:W2:Y:S02]  /*7980*/  @!P0 SYNCS.PHASECHK.TRANS64 P0, [R0+URZ], R3 ;  /* 0x00000003000085a7 */ /* 0x000ea400080010ff */
[----:B--2---:R-:W-:Y:S05]  /*7990*/  @!P0 BRA `(.L_x_139) ;  /* 0xfffffffc00f08947 */ /* 0x004fea000383ffff */
[----:B------:R-:W-:Y:S05]  /*79a0*/  BRA `(.L_x_140) ;  /* 0xffffffac00ec7947 */ /* 0x000fea000383ffff */
.L_x_46:
[----:B----4-:R-:W-:-:S07]  /*79b0*/  MOV R0, UR5 ;  /* 0x0000000500007c02 */ /* 0x010fce0008000f00 */
.L_x_141:
[----:B-1----:R1:W2:Y:S02]  /*79c0*/  SYNCS.PHASECHK.TRANS64.TRYWAIT P0, [R0+URZ], R3 ;  /* 0x00000003000075a7 */ /* 0x0022a400080011ff */
[----:B--2---:R-:W-:Y:S05]  /*79d0*/  @!P0 NANOSLEEP.SYNCS 0x989680 ;  /* 0x009896800000895d */ /* 0x004fea0003900000 */
[----:B------:R-:W2:Y:S02]  /*79e0*/  @!P0 SYNCS.PHASECHK.TRANS64 P0, [R0+URZ], R3 ;  /* 0x00000003000085a7 */ /* 0x000ea400080010ff */
[----:B--2---:R-:W-:Y:S05]  /*79f0*/  @!P0 BRA `(.L_x_141) ;  /* 0xfffffffc00f08947 */ /* 0x004fea000383ffff */
[----:B------:R-:W-:Y:S05]  /*7a00*/  BRA `(.L_x_142) ;  /* 0xffffffac00f87947 */ /* 0x000fea000383ffff */
.L_x_47:
[----:B----4-:R-:W-:-:S07]  /*7a10*/  MOV R0, UR5 ;  /* 0x0000000500007c02 */ /* 0x010fce0008000f00 */
.L_x_143:
[----:B-1----:R1:W2:Y:S02]  /*7a20*/  SYNCS.PHASECHK.TRANS64.TRYWAIT P0, [R0+URZ], R3 ;  /* 0x00000003000075a7 */ /* 0x0022a400080011ff */
[----:B--2---:R-:W-:Y:S05]  /*7a30*/  @!P0 NANOSLEEP.SYNCS 0x989680 ;  /* 0x009896800000895d */ /* 0x004fea0003900000 */
[----:B------:R-:W2:Y:S02]  /*7a40*/  @!P0 SYNCS.PHASECHK.TRANS64 P0, [R0+URZ], R3 ;  /* 0x00000003000085a7 */ /* 0x000ea400080010ff */
[----:B--2---:R-:W-:Y:S05]  /*7a50*/  @!P0 BRA `(.L_x_143) ;  /* 0xfffffffc00f08947 */ /* 0x004fea000383ffff */
[----:B------:R-:W-:Y:S05]  /*7a60*/  BRA `(.L_x_144) ;  /* 0xffffffb000047947 */ /* 0x000fea000383ffff */
.L_x_48:
[----:B----4-:R-:W-:-:S07]  /*7a70*/  MOV R0, UR5 ;  /* 0x0000000500007c02 */ /* 0x010fce0008000f00 */
.L_x_145:
[----:B-1----:R1:W2:Y:S02]  /*7a80*/  SYNCS.PHASECHK.TRANS64.TRYWAIT P0, [R0+URZ], R3 ;  /* 0x00000003000075a7 */ /* 0x0022a400080011ff */
[----:B--2---:R-:W-:Y:S05]  /*7a90*/  @!P0 NANOSLEEP.SYNCS 0x989680 ;  /* 0x009896800000895d */ /* 0x004fea0003900000 */
[----:B------:R-:W2:Y:S02]  /*7aa0*/  @!P0 SYNCS.PHASECHK.TRANS64 P0, [R0+URZ], R3 ;  /* 0x00000003000085a7 */ /* 0x000ea400080010ff */
[----:B--2---:R-:W-:Y:S05]  /*7ab0*/  @!P0 BRA `(.L_x_145) ;  /* 0xfffffffc00f08947 */ /* 0x004fea000383ffff */
[----:B------:R-:W-:Y:S05]  /*7ac0*/  BRA `(.L_x_146) ;  /* 0xffffffb000107947 */ /* 0x000fea000383ffff */
.L_x_49:
[----:B----4-:R-:W-:-:S07]  /*7ad0*/  MOV R0, UR5 ;  /* 0x0000000500007c02 */ /* 0x010fce0008000f00 */
.L_x_147:
[----:B-1----:R1:W2:Y:S02]  /*7ae0*/  SYNCS.PHASECHK.TRANS64.TRYWAIT P0, [R0+URZ], R3 ;  /* 0x00000003000075a7 */ /* 0x0022a400080011ff */
[----:B--2---:R-:W-:Y:S05]  /*7af0*/  @!P0 NANOSLEEP.SYNCS 0x989680 ;  /* 0x009896800000895d */ /* 0x004fea0003900000 */
[----:B------:R-:W2:Y:S02]  /*7b00*/  @!P0 SYNCS.PHASECHK.TRANS64 P0, [R0+URZ], R3 ;  /* 0x00000003000085a7 */ /* 0x000ea400080010ff */
[----:B--2---:R-:W-:Y:S05]  /*7b10*/  @!P0 BRA `(.L_x_147) ;  /* 0xfffffffc00f08947 */ /* 0x004fea000383ffff */
[----:B------:R-:W-:Y:S05]  /*7b20*/  BRA `(.L_x_148) ;  /* 0xffffffb0001c7947 */ /* 0x000fea000383ffff */
.L_x_50:
[----:B----4-:R-:W-:-:S07]  /*7b30*/  MOV R0, UR5 ;  /* 0x0000000500007c02 */ /* 0x010fce0008000f00 */
.L_x_149:
[----:B-1----:R1:W2:Y:S02]  /*7b40*/  SYNCS.PHASECHK.TRANS64.TRYWAIT P0, [R0+URZ], R3 ;  /* 0x00000003000075a7 */ /* 0x0022a400080011ff */
[----:B--2---:R-:W-:Y:S05]  /*7b50*/  @!P0 NANOSLEEP.SYNCS 0x989680 ;  /* 0x009896800000895d */ /* 0x004fea0003900000 */
[----:B------:R-:W2:Y:S02]  /*7b60*/  @!P0 SYNCS.PHASECHK.TRANS64 P0, [R0+URZ], R3 ;  /* 0x00000003000085a7 */ /* 0x000ea400080010ff */
[----:B--2---:R-:W-:Y:S05]  /*7b70*/  @!P0 BRA `(.L_x_149) ;  /* 0xfffffffc00f08947 */ /* 0x004fea000383ffff */
[----:B------:R-:W-:Y:S05]  /*7b80*/  BRA `(.L_x_150) ;  /* 0xffffffb000287947 */ /* 0x000fea000383ffff */
.L_x_51:
[----:B----4-:R-:W-:-:S07]  /*7b90*/  MOV R0, UR5 ;  /* 0x0000000500007c02 */ /* 0x010fce0008000f00 */
.L_x_151:
[----:B-1----:R1:W2:Y:S02]  /*7ba0*/  SYNCS.PHASECHK.TRANS64.TRYWAIT P0, [R0+URZ], R3 ;  /* 0x00000003000075a7 */ /* 0x0022a400080011ff */
[----:B--2---:R-:W-:Y:S05]  /*7bb0*/  @!P0 NANOSLEEP.SYNCS 0x989680 ;  /* 0x009896800000895d */ /* 0x004fea0003900000 */
[----:B------:R-:W2:Y:S02]  /*7bc0*/  @!P0 SYNCS.PHASECHK.TRANS64 P0, [R0+URZ], R3 ;  /* 0x00000003000085a7 */ /* 0x000ea400080010ff */
[----:B--2---:R-:W-:Y:S05]  /*7bd0*/  @!P0 BRA `(.L_x_151) ;  /* 0xfffffffc00f08947 */ /* 0x004fea000383ffff */
[----:B------:R-:W-:Y:S05]  /*7be0*/  BRA `(.L_x_152) ;  /* 0xffffffb000347947 */ /* 0x000fea000383ffff */
.L_x_52:
[----:B----4-:R-:W-:-:S07]  /*7bf0*/  MOV R0, UR5 ;  /* 0x0000000500007c02 */ /* 0x010fce0008000f00 */
.L_x_153:
[----:B-1----:R1:W2:Y:S02]  /*7c00*/  SYNCS.PHASECHK.TRANS64.TRYWAIT P0, [R0+URZ], R3 ;  /* 0x00000003000075a7 */ /* 0x0022a400080011ff */
[----:B--2---:R-:W-:Y:S05]  /*7c10*/  @!P0 NANOSLEEP.SYNCS 0x989680 ;  /* 0x009896800000895d */ /* 0x004fea0003900000 */
[----:B------:R-:W2:Y:S02]  /*7c20*/  @!P0 SYNCS.PHASECHK.TRANS64 P0, [R0+URZ], R3 ;  /* 0x00000003000085a7 */ /* 0x000ea400080010ff */
[----:B--2---:R-:W-:Y:S05]  /*7c30*/  @!P0 BRA `(.L_x_153) ;  /* 0xfffffffc00f08947 */ /* 0x004fea000383ffff */
[----:B------:R-:W-:Y:S05]  /*7c40*/  BRA `(.L_x_154) ;  /* 0xffffffb000407947 */ /* 0x000fea000383ffff */
.L_x_53:
[----:B----4-:R-:W-:-:S07]  /*7c50*/  MOV R0, UR5 ;  /* 0x0000000500007c02 */ /* 0x010fce0008000f00 */
.L_x_155:
[----:B-1----:R1:W2:Y:S02]  /*7c60*/  SYNCS.PHASECHK.TRANS64.TRYWAIT P0, [R0+URZ], R3 ;  /* 0x00000003000075a7 */ /* 0x0022a400080011ff */
[----:B--2---:R-:W-:Y:S05]  /*7c70*/  @!P0 NANOSLEEP.SYNCS 0x989680 ;  /* 0x009896800000895d */ /* 0x004fea0003900000 */
[----:B------:R-:W2:Y:S02]  /*7c80*/  @!P0 SYNCS.PHASECHK.TRANS64 P0, [R0+URZ], R3 ;  /* 0x00000003000085a7 */ /* 0x000ea400080010ff */
[----:B--2---:R-:W-:Y:S05]  /*7c90*/  @!P0 BRA `(.L_x_155) ;  /* 0xfffffffc00f08947 */ /* 0x004fea000383ffff */
[----:B------:R-:W-:Y:S05]  /*7ca0*/  BRA `(.L_x_156) ;  /* 0xffffffb0004c7947 */ /* 0x000fea000383ffff */
.L_x_56:
[----:B-1----:R1:W2:Y:S02]  /*7cb0*/  SYNCS.PHASECHK.TRANS64.TRYWAIT P0, [R0+URZ+0x1b0], R4 ;  /* 0x0001b004000075a7 */ /* 0x0022a400080011ff */
[----:B--2---:R-:W-:Y:S05]  /*7cc0*/  @!P0 NANOSLEEP.SYNCS 0x989680 ;  /* 0x009896800000895d */ /* 0x004fea0003900000 */
[----:B------:R-:W2:Y:S02]  /*7cd0*/  @!P0 SYNCS.PHASECHK.TRANS64 P0, [R0+URZ+0x1b0], R4 ;  /* 0x0001b004000085a7 */ /* 0x000ea400080010ff */
[----:B--2---:R-:W-:Y:S05]  /*7ce0*/  @!P0 BRA `(.L_x_56) ;  /* 0xfffffffc00f08947 */ /* 0x004fea000383ffff */
[----:B------:R-:W-:Y:S05]  /*7cf0*/  BRA `(.L_x_157) ;  /* 0xffffffb000a87947 */ /* 0x000fea000383ffff */
.L_x_57:
[----:B------:R-:W-:-:S07]  /*7d00*/  MOV R0, UR5 ;  /* 0x0000000500007c02 */ /* 0x000fce0008000f00 */
.L_x_158:
[----:B-1----:R1:W2:Y:S02]  /*7d10*/  SYNCS.PHASECHK.TRANS64.TRYWAIT P0, [R0+URZ+0x160], R5 ;  /* 0x00016005000075a7 */ /* 0x0022a400080011ff */
[----:B--2---:R-:W-:Y:S05]  /*7d20*/  @!P0 NANOSLEEP.SYNCS 0x989680 ;  /* 0x009896800000895d */ /* 0x004fea0003900000 */
[----:B------:R-:W2:Y:S02]  /*7d30*/  @!P0 SYNCS.PHASECHK.TRANS64 P0, [R0+URZ+0x160], R5 ;  /* 0x00016005000085a7 */ /* 0x000ea400080010ff */
[----:B--2---:R-:W-:Y:S05]  /*7d40*/  @!P0 BRA `(.L_x_158) ;  /* 0xfffffffc00f08947 */ /* 0x004fea000383ffff */
[----:B------:R-:W-:Y:S05]  /*7d50*/  BRA `(.L_x_159) ;  /* 0xffffffb000b87947 */ /* 0x000fea000383ffff */
.L_x_58:
[----:B-1----:R1:W2:Y:S02]  /*7d60*/  SYNCS.PHASECHK.TRANS64.TRYWAIT P1, [R0+URZ+0x150], R4 ;  /* 0x00015004000075a7 */ /* 0x0022a400080211ff */
[----:B--2---:R-:W-:Y:S05]  /*7d70*/  @!P1 NANOSLEEP.SYNCS 0x989680 ;  /* 0x009896800000995d */ /* 0x004fea0003900000 */
[----:B------:R-:W2:Y:S02]  /*7d80*/  @!P1 SYNCS.PHASECHK.TRANS64 P1, [R0+URZ+0x150], R4 ;  /* 0x00015004000095a7 */ /* 0x000ea400080210ff */
[----:B--2---:R-:W-:Y:S05]  /*7d90*/  @!P1 BRA `(.L_x_58) ;  /* 0xfffffffc00f09947 */ /* 0x004fea000383ffff */
[----:B------:R-:W-:Y:S05]  /*7da0*/  BRA `(.L_x_160) ;  /* 0xffffffb000e87947 */ /* 0x000fea000383ffff */
.L_x_61:
[----:B------:R-:W-:-:S07]  /*7db0*/  MOV R0, UR5 ;  /* 0x0000000500007c02 */ /* 0x000fce0008000f00 */
.L_x_161:
[----:B-1----:R1:W2:Y:S02]  /*7dc0*/  SYNCS.PHASECHK.TRANS64.TRYWAIT P0, [R0+URZ+0x160], R2 ;  /* 0x00016002000075a7 */ /* 0x0022a400080011ff */
[----:B--2---:R-:W-:Y:S05]  /*7dd0*/  @!P0 NANOSLEEP.SYNCS 0x989680 ;  /* 0x009896800000895d */ /* 0x004fea0003900000 */
[----:B------:R-:W2:Y:S02]  /*7de0*/  @!P0 SYNCS.PHASECHK.TRANS64 P0, [R0+URZ+0x160], R2 ;  /* 0x00016002000085a7 */ /* 0x000ea400080010ff */
[----:B--2---:R-:W-:Y:S05]  /*7df0*/  @!P0 BRA `(.L_x_161) ;  /* 0xfffffffc00f08947 */ /* 0x004fea000383ffff */
[----:B------:R-:W-:Y:S05]  /*7e00*/  BRA `(.L_x_60) ;  /* 0xffffffb4003c7947 */ /* 0x000fea000383ffff */
.L_x_68:
[----:B-1----:R1:W2:Y:S02]  /*7e10*/  SYNCS.PHASECHK.TRANS64.TRYWAIT P1, [R0+URZ+0x150], R2 ;  /* 0x00015002000075a7 */ /* 0x0022a400080211ff */
[----:B--2---:R-:W-:Y:S05]  /*7e20*/  @!P1 NANOSLEEP.SYNCS 0x989680 ;  /* 0x009896800000995d */ /* 0x004fea0003900000 */
[----:B------:R-:W2:Y:S02]  /*7e30*/  @!P1 SYNCS.PHASECHK.TRANS64 P1, [R0+URZ+0x150], R2 ;  /* 0x00015002000095a7 */ /* 0x000ea400080210ff */
[----:B--2---:R-:W-:Y:S05]  /*7e40*/  @!P1 BRA `(.L_x_68) ;  /* 0xfffffffc00f09947 */ /* 0x004fea000383ffff */
[----:B------:R-:W-:Y:S05]  /*7e50*/  BRA `(.L_x_162) ;  /* 0xffffffb8009c7947 */ /* 0x000fea000383ffff */
.L_x_69:
[----:B------:R-:W-:-:S07]  /*7e60*/  MOV R2, UR14 ;  /* 0x0000000e00027c02 */ /* 0x000fce0008000f00 */
.L_x_163:
[----:B-1----:R1:W2:Y:S02]  /*7e70*/  SYNCS.PHASECHK.TRANS64.TRYWAIT P0, [R2+URZ+0x190], R0 ;  /* 0x00019000020075a7 */ /* 0x0022a400080011ff */
[----:B--2---:R-:W-:Y:S05]  /*7e80*/  @!P0 NANOSLEEP.SYNCS 0x989680 ;  /* 0x009896800000895d */ /* 0x004fea0003900000 */
[----:B------:R-:W2:Y:S02]  /*7e90*/  @!P0 SYNCS.PHASECHK.TRANS64 P0, [R2+URZ+0x190], R0 ;  /* 0x00019000020085a7 */ /* 0x000ea400080010ff */
[----:B--2---:R-:W-:Y:S05]  /*7ea0*/  @!P0 BRA `(.L_x_163) ;  /* 0xfffffffc00f08947 */ /* 0x004fea000383ffff */
[----:B------:R-:W-:Y:S05]  /*7eb0*/  BRA `(.L_x_164) ;  /* 0xffffffb800d47947 */ /* 0x000fea000383ffff */
.L_x_72:
[----:B------:R-:W-:Y:S07]  /*7ec0*/  MOV R0, UR7 ;  /* 0x0000000700007c02 */ /* 0x000fee0008000f00 */
.L_x_165:
[----:B-1----:R1:W2:Y:S02]  /*7ed0*/  SYNCS.PHASECHK.TRANS64.TRYWAIT P0, [R0+URZ], R2 ;  /* 0x00000002000075a7 */ /* 0x0022a400080011ff */
[----:B--2---:R-:W-:Y:S05]  /*7ee0*/  @!P0 NANOSLEEP.SYNCS 0x989680 ;  /* 0x009896800000895d */ /* 0x004fea0003900000 */
[----:B------:R-:W2:Y:S02]  /*7ef0*/  @!P0 SYNCS.PHASECHK.TRANS64 P0, [R0+URZ], R2 ;  /* 0x00000002000085a7 */ /* 0x000ea400080010ff */
[----:B--2---:R-:W-:Y:S05]  /*7f00*/  @!P0 BRA `(.L_x_165) ;  /* 0xfffffffc00f08947 */ /* 0x004fea000383ffff */
[----:B------:R-:W-:Y:S05]  /*7f10*/  BRA `(.L_x_71) ;  /* 0xffffffb800f07947 */ /* 0x000fea000383ffff */
.L_x_75:
[----:B------:R-:W-:-:S07]  /*7f20*/  MOV R0, UR5 ;  /* 0x0000000500007c02 */ /* 0x000fce0008000f00 */
.L_x_166:
[----:B--2---:R2:W3:Y:S02]  /*7f30*/  SYNCS.PHASECHK.TRANS64.TRYWAIT P0, [R0+URZ], R2 ;  /* 0x00000002000075a7 */ /* 0x0044e400080011ff */
[----:B---3--:R-:W-:Y:S05]  /*7f40*/  @!P0 NANOSLEEP.SYNCS 0x989680 ;  /* 0x009896800000895d */ /* 0x008fea0003900000 */
[----:B------:R-:W3:Y:S02]  /*7f50*/  @!P0 SYNCS.PHASECHK.TRANS64 P0, [R0+URZ], R2 ;  /* 0x00000002000085a7 */ /* 0x000ee400080010ff */
[----:B---3--:R-:W-:Y:S05]  /*7f60*/  @!P0 BRA `(.L_x_166) ;  /* 0xfffffffc00f08947 */ /* 0x008fea000383ffff */
[----:B------:R-:W-:Y:S05]  /*7f70*/  BRA `(.L_x_167) ;  /* 0xffffffbc00a47947 */ /* 0x000fea000383ffff */
.L_x_76:
[----:B------:R-:W-:-:S07]  /*7f80*/  MOV R0, UR5 ;  /* 0x0000000500007c02 */ /* 0x000fce0008000f00 */
.L_x_168:
[----:B--2---:R2:W3:Y:S02]  /*7f90*/  SYNCS.PHASECHK.TRANS64.TRYWAIT P0, [R0+URZ], R3 ;  /* 0x00000003000075a7 */ /* 0x0044e400080011ff */
[----:B---3--:R-:W-:Y:S05]  /*7fa0*/  @!P0 NANOSLEEP.SYNCS 0x989680 ;  /* 0x009896800000895d */ /* 0x008fea0003900000 */
[----:B------:R-:W3:Y:S02]  /*7fb0*/  @!P0 SYNCS.PHASECHK.TRANS64 P0, [R0+URZ], R3 ;  /* 0x00000003000085a7 */ /* 0x000ee400080010ff */
[----:B---3--:R-:W-:Y:S05]  /*7fc0*/  @!P0 BRA `(.L_x_168) ;  /* 0xfffffffc00f08947 */ /* 0x008fea000383ffff */
[----:B------:R-:W-:Y:S05]  /*7fd0*/  BRA `(.L_x_169) ;  /* 0xffffffbc00b07947 */ /* 0x000fea000383ffff */
.L_x_77:
[----:B------:R-:W-:-:S07]  /*7fe0*/  MOV R0, UR5 ;  /* 0x0000000500007c02 */ /* 0x000fce0008000f00 */
.L_x_170:
[----:B--2---:R2:W3:Y:S02]  /*7ff0*/  SYNCS.PHASECHK.TRANS64.TRYWAIT P0, [R0+URZ], R3 ;  /* 0x00000003000075a7 */ /* 0x0044e400080011ff */
[----:B---3--:R-:W-:Y:S05]  /*8000*/  @!P0 NANOSLEEP.SYNCS 0x989680 ;  /* 0x009896800000895d */ /* 0x008fea0003900000 */
[----:B------:R-:W3:Y:S02]  /*8010*/  @!P0 SYNCS.PHASECHK.TRANS64 P0, [R0+URZ], R3 ;  /* 0x00000003000085a7 */ /* 0x000ee400080010ff */
[----:B---3--:R-:W-:Y:S05]  /*8020*/  @!P0 BRA `(.L_x_170) ;  /* 0xfffffffc00f08947 */ /* 0x008fea000383ffff */
[----:B------:R-:W-:Y:S05]  /*8030*/  BRA `(.L_x_171) ;  /* 0xffffffbc00bc7947 */ /* 0x000fea000383ffff */
.L_x_78:
[----:B--2---:R-:W-:-:S07]  /*8040*/  MOV R0, UR6 ;  /* 0x0000000600007c02 */ /* 0x004fce0008000f00 */
.L_x_172:
[----:B--2---:R2:W3:Y:S02]  /*8050*/  SYNCS.PHASECHK.TRANS64.TRYWAIT P0, [R0+URZ], R2 ;  /* 0x00000002000075a7 */ /* 0x0044e400080011ff */
[----:B---3--:R-:W-:Y:S05]  /*8060*/  @!P0 NANOSLEEP.SYNCS 0x989680 ;  /* 0x009896800000895d */ /* 0x008fea0003900000 */
[----:B------:R-:W3:Y:S02]  /*8070*/  @!P0 SYNCS.PHASECHK.TRANS64 P0, [R0+URZ], R2 ;  /* 0x00000002000085a7 */ /* 0x000ee400080010ff */
[----:B---3--:R-:W-:Y:S05]  /*8080*/  @!P0 BRA `(.L_x_172) ;  /* 0xfffffffc00f08947 */ /* 0x008fea000383ffff */
[----:B------:R-:W-:Y:S05]  /*8090*/  BRA `(.L_x_173) ;  /* 0xffffffbc00c87947 */ /* 0x000fea000383ffff */
.L_x_83:
[----:B--2---:R2:W3:Y:S02]  /*80a0*/  SYNCS.PHASECHK.TRANS64.TRYWAIT P0, [R0+URZ+0x150], R2 ;  /* 0x00015002000075a7 */ /* 0x0044e400080011ff */
[----:B---3--:R-:W-:Y:S05]  /*80b0*/  @!P0 NANOSLEEP.SYNCS 0x989680 ;  /* 0x009896800000895d */ /* 0x008fea0003900000 */
[----:B------:R-:W3:Y:S02]  /*80c0*/  @!P0 SYNCS.PHASECHK.TRANS64 P0, [R0+URZ+0x150], R2 ;  /* 0x00015002000085a7 */ /* 0x000ee400080010ff */
[----:B---3--:R-:W-:Y:S05]  /*80d0*/  @!P0 BRA `(.L_x_83) ;  /* 0xfffffffc00f08947 */ /* 0x008fea000383ffff */
[----:B------:R-:W-:Y:S05]  /*80e0*/  BRA `(.L_x_174) ;  /* 0xffffffc000c47947 */ /* 0x000fea000383ffff */
.L_x_86:
[----:B------:R-:W-:Y:S07]  /*80f0*/  MOV R0, UR4 ;  /* 0x0000000400007c02 */ /* 0x000fee0008000f00 */
.L_x_175:
[----:B--2---:R2:W3:Y:S02]  /*8100*/  SYNCS.PHASECHK.TRANS64.TRYWAIT P0, [R0+URZ+0x148], R2 ;  /* 0x00014802000075a7 */ /* 0x0044e400080011ff */
[----:B---3--:R-:W-:Y:S05]  /*8110*/  @!P0 NANOSLEEP.SYNCS 0x989680 ;  /* 0x009896800000895d */ /* 0x008fea0003900000 */
[----:B------:R-:W3:Y:S02]  /*8120*/  @!P0 SYNCS.PHASECHK.TRANS64 P0, [R0+URZ+0x148], R2 ;  /* 0x00014802000085a7 */ /* 0x000ee400080010ff */
[----:B---3--:R-:W-:Y:S05]  /*8130*/  @!P0 BRA `(.L_x_175) ;  /* 0xfffffffc00f08947 */ /* 0x008fea000383ffff */
[----:B------:R-:W-:Y:S05]  /*8140*/  BRA `(.L_x_85) ;  /* 0xffffffc400ac7947 */ /* 0x000fea000383ffff */
.L_x_89:
[----:B------:R-:W-:Y:S07]  /*8150*/  MOV R0, UR13 ;  /* 0x0000000d00007c02 */ /* 0x000fee0008000f00 */
.L_x_176:
[----:B-1----:R1:W2:Y:S02]  /*8160*/  SYNCS.PHASECHK.TRANS64.TRYWAIT P3, [R0+URZ+0x130], R30 ;  /* 0x0001301e000075a7 */ /* 0x0022a400080611ff */
[----:B--2---:R-:W-:Y:S05]  /*8170*/  @!P3 NANOSLEEP.SYNCS 0x989680 ;  /* 0x009896800000b95d */ /* 0x004fea0003900000 */
[----:B------:R-:W2:Y:S02]  /*8180*/  @!P3 SYNCS.PHASECHK.TRANS64 P3, [R0+URZ+0x130], R30 ;  /* 0x0001301e0000b5a7 */ /* 0x000ea400080610ff */
[----:B--2---:R-:W-:Y:S05]  /*8190*/  @!P3 BRA `(.L_x_176) ;  /* 0xfffffffc00f0b947 */ /* 0x004fea000383ffff */
[----:B------:R-:W-:Y:S05]  /*81a0*/  BRA `(.L_x_177) ;  /* 0xffffffc800487947 */ /* 0x000fea000383ffff */
.L_x_91:
[----:B------:R-:W-:-:S07]  /*81b0*/  MOV R0, UR4 ;  /* 0x0000000400007c02 */ /* 0x000fce0008000f00 */
.L_x_178:
[----:B-1----:R1:W2:Y:S02]  /*81c0*/  SYNCS.PHASECHK.TRANS64.TRYWAIT P0, [R0+URZ], R2 ;  /* 0x00000002000075a7 */ /* 0x0022a400080011ff */
[----:B--2---:R-:W-:Y:S05]  /*81d0*/  @!P0 NANOSLEEP.SYNCS 0x989680 ;  /* 0x009896800000895d */ /* 0x004fea0003900000 */
[----:B------:R-:W2:Y:S02]  /*81e0*/  @!P0 SYNCS.PHASECHK.TRANS64 P0, [R0+URZ], R2 ;  /* 0x00000002000085a7 */ /* 0x000ea400080010ff */
[----:B--2---:R-:W-:Y:S05]  /*81f0*/  @!P0 BRA `(.L_x_178) ;  /* 0xfffffffc00f08947 */ /* 0x004fea000383ffff */
[----:B------:R-:W-:Y:S05]  /*8200*/  BRA `(.L_x_179) ;  /* 0xffffffcc00187947 */ /* 0x000fea000383ffff */
.L_x_93:
[----:B--2---:R2:W4:Y:S02]  /*8210*/  SYNCS.PHASECHK.TRANS64.TRYWAIT P0, [R0+URZ+0x150], R2 ;  /* 0x00015002000075a7 */ /* 0x00452400080011ff */
[----:B----4-:R-:W-:Y:S05]  /*8220*/  @!P0 NANOSLEEP.SYNCS 0x989680 ;  /* 0x009896800000895d */ /* 0x010fea0003900000 */
[----:B------:R-:W4:Y:S02]  /*8230*/  @!P0 SYNCS.PHASECHK.TRANS64 P0, [R0+URZ+0x150], R2 ;  /* 0x00015002000085a7 */ /* 0x000f2400080010ff */
[----:B----4-:R-:W-:Y:S05]  /*8240*/  @!P0 BRA `(.L_x_93) ;  /* 0xfffffffc00f08947 */ /* 0x010fea000383ffff */
[----:B------:R-:W-:Y:S05]  /*8250*/  BRA `(.L_x_180) ;  /* 0xffffffcc00e87947 */ /* 0x000fea000383ffff */
.L_x_103:
[----:B-1----:R1:W2:Y:S02]  /*8260*/  SYNCS.PHASECHK.TRANS64.TRYWAIT P0, [R2+URZ+0x120], R3 ;  /* 0x00012003020075a7 */ /* 0x0022a400080011ff */
[----:B--2---:R-:W-:Y:S05]  /*8270*/  @!P0 NANOSLEEP.SYNCS 0x989680 ;  /* 0x009896800000895d */ /* 0x004fea0003900000 */
[----:B------:R-:W2:Y:S02]  /*8280*/  @!P0 SYNCS.PHASECHK.TRANS64 P0, [R2+URZ+0x120], R3 ;  /* 0x00012003020085a7 */ /* 0x000ea400080010ff */
[----:B--2---:R-:W-:Y:S05]  /*8290*/  @!P0 BRA `(.L_x_103) ;  /* 0xfffffffc00f08947 */ /* 0x004fea000383ffff */
[----:B------:R-:W-:Y:S05]  /*82a0*/  BRA `(.L_x_102) ;  /* 0xffffffd800e07947 */ /* 0x000fea000383ffff */
.L_x_105:
[----:B-1----:R1:W4:Y:S02]  /*82b0*/  SYNCS.PHASECHK.TRANS64.TRYWAIT P1, [R23+URZ+0x170], R0 ;  /* 0x00017000170075a7 */ /* 0x00232400080211ff */
[----:B----4-:R-:W-:Y:S05]  /*82c0*/  @!P1 NANOSLEEP.SYNCS 0x989680 ;  /* 0x009896800000995d */ /* 0x010fea0003900000 */
[----:B------:R-:W4:Y:S02]  /*82d0*/  @!P1 SYNCS.PHASECHK.TRANS64 P1, [R23+URZ+0x170], R0 ;  /* 0x00017000170095a7 */ /* 0x000f2400080210ff */
[----:B----4-:R-:W-:Y:S05]  /*82e0*/  @!P1 BRA `(.L_x_105) ;  /* 0xfffffffc00f09947 */ /* 0x010fea000383ffff */
[----:B------:R-:W-:Y:S05]  /*82f0*/  BRA `(.L_x_104) ;  /* 0xffffffdc003c7947 */ /* 0x000fea000383ffff */
        .weak           $__internal_0_$__cuda_sm10x_tcgen05_guardrail_trap_col_being_dealloced_not_returned_by_alloc
        .type           $__internal_0_$__cuda_sm10x_tcgen05_guardrail_trap_col_being_dealloced_not_returned_by_alloc,@function
        .size           $__internal_0_$__cuda_sm10x_tcgen05_guardrail_trap_col_being_dealloced_not_returned_by_alloc,($__internal_1_$__cuda_sm10x_tcgen05_guardrail_trap_phase_invalid_during_alloc - $__internal_0_$__cuda_sm10x_tcgen05_guardrail_trap_col_being_dealloced_not_returned_by_alloc)
$__internal_0_$__cuda_sm10x_tcgen05_guardrail_trap_col_being_dealloced_not_returned_by_alloc:
[----:B------:R-:W-:Y:S05]  /*8300*/  BPT.TRAP 0x1 ;  /* 0x000000040000795c */ /* 0x000fea0000300000 */
[----:B------:R-:W-:-:S04]  /*8310*/  HFMA2 R3, -RZ, RZ, 0, 0 ;  /* 0x00000000ff037431 */ /* 0x000fc800000001ff */
[----:B------:R-:W-:Y:S05]  /*8320*/  RET.REL.NODEC R2 `(_ZN7cutlass13device_kernelINS_4gemm6kernel13GemmUniversalIN4cute5tupleIJiiiiEEENS1_10collective13CollectiveMmaINS1_35MainloopSm100TmaUmmaWarpSpecializedILi18ELi2ELi4ENS5_IJNS4_1CILi1EEESB_SB_EEEEENS5_IJNSA_ILi128EEENSA_ILi48EEENSA_ILi32EEEEEENS_10bfloat16_tENS5_IJlSB_lEEESI_SJ_NS4_8TiledMMAINS4_8MMA_AtomIJNS4_20SM100_MMA_F16BF16_SSISI_SI_fLi128ELi48ELNS4_4UMMA5MajorE0ELSO_0ELNSN_7ScaleInE0ELSP_0EEEEEENS4_6LayoutISC_NS5_IJNSA_ILi0EEEST_ST_EEEEENS5_IJNS4_10UnderscoreESW_SW_EEEEENS4_13SM90_TMA_LOADENS4_14ComposedLayoutINS4_7SwizzleILi2ELi4ELi3EEENS4_18smem_ptr_flag_bitsILi16EEENSS_INS5_IJNSA_ILi8EEESG_EEENS5_IJSG_SB_EEEEEEEvNS4_8identityESZ_S19_vS1A_EENS_8epilogue10collective18CollectiveEpilogueINS1C_23Sm100TmaWarpSpecializedILi2ELi1ELi48ELb1ELb0EEEJSH_NS5_IJNSS_ISE_SB_EENSS_ISF_SB_EEEEESI_SJ_SI_SJ_NS1C_6fusion15FusionCallbacksIS1G_NS1K_17LinearCombinationISI_fSI_fLNS_15FloatRoundStyleE2EEESH_S1J_JEEENS4_5SM1004TMEM4LOAD26SM100_TMEM_LOAD_32dp32b16xESZ_NS10_INS11_ILi1ELi4ELi3EEES14_NSS_INS5_IJS15_NSA_ILi16EEEEEENS5_IJS1V_SB_EEEEEEENS4_39AutoVectorizingCopyWithAssumedAlignmentILi128EEENS4_14SM90_TMA_STOREES1Z_S21_S21_EEEvvEEEEvNT_6ParamsE) ;  /* 0xffffff7c02347950 */ /* 0x000fea0003c3ffff */
        .weak           $__internal_1_$__cuda_sm10x_tcgen05_guardrail_trap_phase_invalid_during_alloc
        .type           $__internal_1_$__cuda_sm10x_tcgen05_guardrail_trap_phase_invalid_during_alloc,@function
        .size           $__internal_1_$__cuda_sm10x_tcgen05_guardrail_trap_phase_invalid_during_alloc,($__internal_2_$__cuda_sm10x_tcgen05_guardrail_trap_unallocated_columns_being_dealloced - $__internal_1_$__cuda_sm10x_tcgen05_guardrail_trap_phase_invalid_during_alloc)
$__internal_1_$__cuda_sm10x_tcgen05_guardrail_trap_phase_invalid_during_alloc:
[----:B------:R-:W-:Y:S05]  /*8330*/  BPT.TRAP 0x1 ;  /* 0x000000040000795c */ /* 0x000fea0000300000 */
[----:B------:R-:W-:-:S04]  /*8340*/  MOV R3, 0x0 ;  /* 0x0000000000037802 */ /* 0x000fc80000000f00 */
[----:B------:R-:W-:Y:S05]  /*8350*/  RET.REL.NODEC R2 `(_ZN7cutlass13device_kernelINS_4gemm6kernel13GemmUniversalIN4cute5tupleIJiiiiEEENS1_10collective13CollectiveMmaINS1_35MainloopSm100TmaUmmaWarpSpecializedILi18ELi2ELi4ENS5_IJNS4_1CILi1EEESB_SB_EEEEENS5_IJNSA_ILi128EEENSA_ILi48EEENSA_ILi32EEEEEENS_10bfloat16_tENS5_IJlSB_lEEESI_SJ_NS4_8TiledMMAINS4_8MMA_AtomIJNS4_20SM100_MMA_F16BF16_SSISI_SI_fLi128ELi48ELNS4_4UMMA5MajorE0ELSO_0ELNSN_7ScaleInE0ELSP_0EEEEEENS4_6LayoutISC_NS5_IJNSA_ILi0EEEST_ST_EEEEENS5_IJNS4_10UnderscoreESW_SW_EEEEENS4_13SM90_TMA_LOADENS4_14ComposedLayoutINS4_7SwizzleILi2ELi4ELi3EEENS4_18smem_ptr_flag_bitsILi16EEENSS_INS5_IJNSA_ILi8EEESG_EEENS5_IJSG_SB_EEEEEEEvNS4_8identityESZ_S19_vS1A_EENS_8epilogue10collective18CollectiveEpilogueINS1C_23Sm100TmaWarpSpecializedILi2ELi1ELi48ELb1ELb0EEEJSH_NS5_IJNSS_ISE_SB_EENSS_ISF_SB_EEEEESI_SJ_SI_SJ_NS1C_6fusion15FusionCallbacksIS1G_NS1K_17LinearCombinationISI_fSI_fLNS_15FloatRoundStyleE2EEESH_S1J_JEEENS4_5SM1004TMEM4LOAD26SM100_TMEM_LOAD_32dp32b16xESZ_NS10_INS11_ILi1ELi4ELi3EEES14_NSS_INS5_IJS15_NSA_ILi16EEEEEENS5_IJS1V_SB_EEEEEEENS4_39AutoVectorizingCopyWithAssumedAlignmentILi128EEENS4_14SM90_TMA_STOREES1Z_S21_S21_EEEvvEEEEvNT_6ParamsE) ;  /* 0xffffff7c02287950 */ /* 0x000fea0003c3ffff */
        .weak           $__internal_2_$__cuda_sm10x_tcgen05_guardrail_trap_unallocated_columns_being_dealloced
        .type           $__internal_2_$__cuda_sm10x_tcgen05_guardrail_trap_unallocated_columns_being_dealloced,@function
        .size           $__internal_2_$__cuda_sm10x_tcgen05_guardrail_trap_unallocated_columns_being_dealloced,(.L_x_182 - $__internal_2_$__cuda_sm10x_tcgen05_guardrail_trap_unallocated_columns_being_dealloced)
$__internal_2_$__cuda_sm10x_tcgen05_guardrail_trap_unallocated_columns_being_dealloced:
[----:B------:R-:W-:Y:S05]  /*8360*/  BPT.TRAP 0x1 ;  /* 0x000000040000795c */ /* 0x000fea0000300000 */
[----:B------:R-:W-:-:S04]  /*8370*/  HFMA2 R3, -RZ, RZ, 0, 0 ;  /* 0x00000000ff037431 */ /* 0x000fc800000001ff */
[----:B------:R-:W-:Y:S05]  /*8380*/  RET.REL.NODEC R2 `(_ZN7cutlass13device_kernelINS_4gemm6kernel13GemmUniversalIN4cute5tupleIJiiiiEEENS1_10collective13CollectiveMmaINS1_35MainloopSm100TmaUmmaWarpSpecializedILi18ELi2ELi4ENS5_IJNS4_1CILi1EEESB_SB_EEEEENS5_IJNSA_ILi128EEENSA_ILi48EEENSA_ILi32EEEEEENS_10bfloat16_tENS5_IJlSB_lEEESI_SJ_NS4_8TiledMMAINS4_8MMA_AtomIJNS4_20SM100_MMA_F16BF16_SSISI_SI_fLi128ELi48ELNS4_4UMMA5MajorE0ELSO_0ELNSN_7ScaleInE0ELSP_0EEEEEENS4_6LayoutISC_NS5_IJNSA_ILi0EEEST_ST_EEEEENS5_IJNS4_10UnderscoreESW_SW_EEEEENS4_13SM90_TMA_LOADENS4_14ComposedLayoutINS4_7SwizzleILi2ELi4ELi3EEENS4_18smem_ptr_flag_bitsILi16EEENSS_INS5_IJNSA_ILi8EEESG_EEENS5_IJSG_SB_EEEEEEEvNS4_8identityESZ_S19_vS1A_EENS_8epilogue10collective18CollectiveEpilogueINS1C_23Sm100TmaWarpSpecializedILi2ELi1ELi48ELb1ELb0EEEJSH_NS5_IJNSS_ISE_SB_EENSS_ISF_SB_EEEEESI_SJ_SI_SJ_NS1C_6fusion15FusionCallbacksIS1G_NS1K_17LinearCombinationISI_fSI_fLNS_15FloatRoundStyleE2EEESH_S1J_JEEENS4_5SM1004TMEM4LOAD26SM100_TMEM_LOAD_32dp32b16xESZ_NS10_INS11_ILi1ELi4ELi3EEES14_NSS_INS5_IJS15_NSA_ILi16EEEEEENS5_IJS1V_SB_EEEEEEENS4_39AutoVectorizingCopyWithAssumedAlignmentILi128EEENS4_14SM90_TMA_STOREES1Z_S21_S21_EEEvvEEEEvNT_6ParamsE) ;  /* 0xffffff7c021c7950 */ /* 0x000fea0003c3ffff */
.L_x_181:
[----:B------:R-:W-:-:S00]  /*8390*/  BRA `(.L_x_181) ;  /* 0xfffffffc00fc7947 */ /* 0x000fc0000383ffff */
[----:B------:R-:W-:-:S00]  /*83a0*/  NOP ;  /* 0x0000000000007918 */ /* 0x000fc00000000000 */
        /* <DEDUP_REMOVED lines=13> */
.L_x_182:


//--------------------- .nv.global.init           --------------------------
	.section	.nv.global.init,"aw",@progbits
.nv.global.init:
	.type		$str$27,@object
	.size		$str$27,($str$28 - $str$27)
$str$27:
        /*0000*/ 	.byte	0x28, 0x61, 0x64, 0x64, 0x72, 0x65, 0x73, 0x73, 0x20, 0x26, 0x20, 0x6d, 0x61, 0x73, 0x6b, 0x29
        /*0010*/ 	.byte	0x20, 0x3d, 0x3d, 0x20, 0x30, 0x00
	.type		$str$28,@object
	.size		$str$28,($str$26 - $str$28)
$str$28:
        /*0016*/ 	.byte	0x2f, 0x74, 0x6d, 0x70, 0x2f, 0x63, 0x75, 0x74, 0x6c, 0x61, 0x73, 0x73, 0x5f, 0x73, 0x77, 0x65
        /*0026*/ 	.byte	0x65, 0x70, 0x5f, 0x73, 0x72, 0x63, 0x2f, 0x69, 0x6e, 0x63, 0x6c, 0x75, 0x64, 0x65, 0x2f, 0x63
        /*0036*/ 	.byte	0x75, 0x74, 0x65, 0x2f, 0x70, 0x6f, 0x69, 0x6e, 0x74, 0x65, 0x72, 0x5f, 0x66, 0x6c, 0x61, 0x67
        /*0046*/ 	.byte	0x67, 0x65, 0x64, 0x2e, 0x68, 0x70, 0x70, 0x00
	.type		$str$26,@object
	.size		$str$26,($str$25 - $str$26)
$str$26:
        /*004e*/ 	.byte	0x2f, 0x74, 0x6d, 0x70, 0x2f, 0x63, 0x75, 0x74, 0x6c, 0x61, 0x73, 0x73, 0x5f, 0x73, 0x77, 0x65
        /*005e*/ 	.byte	0x65, 0x70, 0x5f, 0x73, 0x72, 0x63, 0x2f, 0x69, 0x6e, 0x63, 0x6c, 0x75, 0x64, 0x65, 0x2f, 0x63
        /*006e*/ 	.byte	0x75, 0x74, 0x65, 0x2f, 0x61, 0x74, 0x6f, 0x6d, 0x2f, 0x63, 0x6f, 0x70, 0x79, 0x5f, 0x74, 0x72
        /*007e*/ 	.byte	0x61, 0x69, 0x74, 0x73, 0x5f, 0x73, 0x6d, 0x31, 0x30, 0x30, 0x2e, 0x68, 0x70, 0x70, 0x00
	.type		$str$25,@object
	.size		$str$25,(__unnamed_1 - $str$25)
$str$25:
        /*008d*/ 	.byte	0x28, 0x28, 0x75, 0x69, 0x6e, 0x74, 0x33, 0x32, 0x5f, 0x74, 0x28, 0x74, 0x68, 0x72, 0x65, 0x61
        /*009d*/ 	.byte	0x64, 0x49, 0x64, 0x78, 0x2e, 0x78, 0x29, 0x20, 0x2f, 0x20, 0x33, 0x32, 0x29, 0x20, 0x25, 0x20
        /*00ad*/ 	.byte	0x34, 0x29, 0x20, 0x3d, 0x3d, 0x20, 0x28, 0x28, 0x28, 0x74, 0x6d, 0x65, 0x6d, 0x5f, 0x61, 0x64
        /*00bd*/ 	.byte	0x64, 0x72, 0x20, 0x3e, 0x3e, 0x20, 0x31, 0x36, 0x29, 0x20, 0x2f, 0x20, 0x33, 0x32, 0x29, 0x20
        /*00cd*/ 	.byte	0x25, 0x20, 0x34, 0x29, 0x00
	.type		__unnamed_1,@object
	.size		__unnamed_1,(__unnamed_2 - __unnamed_1)
__unnamed_1:
        /*00d2*/ 	.byte	0x61, 0x75, 0x74, 0x6f, 0x20, 0x63, 0x75, 0x74, 0x65, 0x3a, 0x3a, 0x61, 0x73, 0x5f, 0x70, 0x6f
        /* <DEDUP_REMOVED lines=24> */
        /*0262*/ 	.byte	0x3a, 0x43, 0x3c, 0x36, 0x31, 0x34, 0x34, 0x3e, 0x3e, 0x3e, 0x3e, 0x5d, 0x00
	.type		__unnamed_2,@object
	.size		__unnamed_2,(.L_2 - __unnamed_2)
__unnamed_2:
        /* <DEDUP_REMOVED lines=40> */
        /*04ef*/ 	.byte	0x3a, 0x3a, 0x43, 0x3c, 0x30, 0x3e, 0x3e, 0x3e, 0x3e, 0x5d, 0x00
.L_2:


//--------------------- .nv.shared._ZN7cutlass13device_kernelINS_4gemm6kernel13GemmUniversalIN4cute5tupleIJiiiiEEENS1_10collective13CollectiveMmaINS1_35MainloopSm100TmaUmmaWarpSpecializedILi18ELi2ELi4ENS5_IJNS4_1CILi1EEESB_SB_EEEEENS5_IJNSA_ILi128EEENSA_ILi48EEENSA_ILi32EEEEEENS_10bfloat16_tENS5_IJlSB_lEEESI_SJ_NS4_8TiledMMAINS4_8MMA_AtomIJNS4_20SM100_MMA_F16BF16_SSISI_SI_fLi128ELi48ELNS4_4UMMA5MajorE0ELSO_0ELNSN_7ScaleInE0ELSP_0EEEEEENS4_6LayoutISC_NS5_IJNSA_ILi0EEEST_ST_EEEEENS5_IJNS4_10UnderscoreESW_SW_EEEEENS4_13SM90_TMA_LOADENS4_14ComposedLayoutINS4_7SwizzleILi2ELi4ELi3EEENS4_18smem_ptr_flag_bitsILi16EEENSS_INS5_IJNSA_ILi8EEESG_EEENS5_IJSG_SB_EEEEEEEvNS4_8identityESZ_S19_vS1A_EENS_8epilogue10collective18CollectiveEpilogueINS1C_23Sm100TmaWarpSpecializedILi2ELi1ELi48ELb1ELb0EEEJSH_NS5_IJNSS_ISE_SB_EENSS_ISF_SB_EEEEESI_SJ_SI_SJ_NS1C_6fusion15FusionCallbacksIS1G_NS1K_17LinearCombinationISI_fSI_fLNS_15FloatRoundStyleE2EEESH_S1J_JEEENS4_5SM1004TMEM4LOAD26SM100_TMEM_LOAD_32dp32b16xESZ_NS10_INS11_ILi1ELi4ELi3EEES14_NSS_INS5_IJS15_NSA_ILi16EEEEEENS5_IJS1V_SB_EEEEEEENS4_39AutoVectorizingCopyWithAssumedAlignmentILi128EEENS4_14SM90_TMA_STOREES1Z_S21_S21_EEEvvEEEEvNT_6ParamsE --------------------------
	.section	.nv.shared._ZN7cutlass13device_kernelINS_4gemm6kernel13GemmUniversalIN4cute5tupleIJiiiiEEENS1_10collective13CollectiveMmaINS1_35MainloopSm100TmaUmmaWarpSpecializedILi18ELi2ELi4ENS5_IJNS4_1CILi1EEESB_SB_EEEEENS5_IJNSA_ILi128EEENSA_ILi48EEENSA_ILi32EEEEEENS_10bfloat16_tENS5_IJlSB_lEEESI_SJ_NS4_8TiledMMAINS4_8MMA_AtomIJNS4_20SM100_MMA_F16BF16_SSISI_SI_fLi128ELi48ELNS4_4UMMA5MajorE0ELSO_0ELNSN_7ScaleInE0ELSP_0EEEEEENS4_6LayoutISC_NS5_IJNSA_ILi0EEEST_ST_EEEEENS5_IJNS4_10UnderscoreESW_SW_EEEEENS4_13SM90_TMA_LOADENS4_14ComposedLayoutINS4_7SwizzleILi2ELi4ELi3EEENS4_18smem_ptr_flag_bitsILi16EEENSS_INS5_IJNSA_ILi8EEESG_EEENS5_IJSG_SB_EEEEEEEvNS4_8identityESZ_S19_vS1A_EENS_8epilogue10collective18CollectiveEpilogueINS1C_23Sm100TmaWarpSpecializedILi2ELi1ELi48ELb1ELb0EEEJSH_NS5_IJNSS_ISE_SB_EENSS_ISF_SB_EEEEESI_SJ_SI_SJ_NS1C_6fusion15FusionCallbacksIS1G_NS1K_17LinearCombinationISI_fSI_fLNS_15FloatRoundStyleE2EEESH_S1J_JEEENS4_5SM1004TMEM4LOAD26SM100_TMEM_LOAD_32dp32b16xESZ_NS10_INS11_ILi1ELi4ELi3EEES14_NSS_INS5_IJS15_NSA_ILi16EEEEEENS5_IJS1V_SB_EEEEEEENS4_39AutoVectorizingCopyWithAssumedAlignmentILi128EEENS4_14SM90_TMA_STOREES1Z_S21_S21_EEEvvEEEEvNT_6ParamsE,"aw",@nobits
	.sectionflags	@""
	.align	16
	.zero		1024


//--------------------- .nv.shared.reserved.0     --------------------------
	.section	.nv.shared.reserved.0,"aw",@nobits
	.weak		__nv_reservedSMEM_offset_0_alias
	.size		__nv_reservedSMEM_offset_0_alias, 0, 64
	.other		__nv_reservedSMEM_offset_0_alias,@"STO_CUDA_RESERVED_SHARED STV_DEFAULT"
__nv_reservedSMEM_offset_0_alias:
	.zero		0
.nv.shared.reserved.0:
	.zero		64
	.weak		__nv_reservedSMEM_tcgen05_partition
	.type		__nv_reservedSMEM_tcgen05_partition,@object
	.size		__nv_reservedSMEM_tcgen05_partition,(.L_0 - __nv_reservedSMEM_tcgen05_partition)
__nv_reservedSMEM_tcgen05_partition:
	.zero		32
.L_0:


//--------------------- .nv.global                --------------------------
	.section	.nv.global,"aw",@nobits
.nv.global:
	.type		_ZN39_INTERNAL_088298de_4_k_cu_49a97603_28464cute1_E,@object
	.size		_ZN39_INTERNAL_088298de_4_k_cu_49a97603_28464cute1_E,(_ZN39_INTERNAL_088298de_4_k_cu_49a97603_28464cuda3std3__45__cpo6cbeginE - _ZN39_INTERNAL_088298de_4_k_cu_49a97603_28464cute1_E)
_ZN39_INTERNAL_088298de_4_k_cu_49a97603_28464cute1_E:
	.zero		1
	.type		_ZN39_INTERNAL_088298de_4_k_cu_49a97603_28464cuda3std3__45__cpo6cbeginE,@object
	.size		_ZN39_INTERNAL_088298de_4_k_cu_49a97603_28464cuda3std3__45__cpo6cbeginE,(_ZN39_INTERNAL_088298de_4_k_cu_49a97603_28464cuda3std3__48in_placeE - _ZN39_INTERNAL_088298de_4_k_cu_49a97603_28464cuda3std3__45__cpo6cbeginE)
_ZN39_INTERNAL_088298de_4_k_cu_49a97603_28464cuda3std3__45__cpo6cbeginE:
	.zero		1
	.type		_ZN39_INTERNAL_088298de_4_k_cu_49a97603_28464cuda3std3__48in_placeE,@object
	.size		_ZN39_INTERNAL_088298de_4_k_cu_49a97603_28464cuda3std3__48in_placeE,(_ZN39_INTERNAL_088298de_4_k_cu_49a97603_28464cuda3std6ranges3__45__cpo9iter_moveE - _ZN39_INTERNAL_088298de_4_k_cu_49a97603_28464cuda3std3__48in_placeE)
_ZN39_INTERNAL_088298de_4_k_cu_49a97603_28464cuda3std3__48in_placeE:
	.zero		1
	.type		_ZN39_INTERNAL_088298de_4_k_cu_49a97603_28464cuda3std6ranges3__45__cpo9iter_moveE,@object
	.size		_ZN39_INTERNAL_088298de_4_k_cu_49a97603_28464cuda3std6ranges3__45__cpo9iter_moveE,(_ZN39_INTERNAL_088298de_4_k_cu_49a97603_28464cuda3std3__45__cpo5beginE - _ZN39_INTERNAL_088298de_4_k_cu_49a97603_28464cuda3std6ranges3__45__cpo9iter_moveE)
_ZN39_INTERNAL_088298de_4_k_cu_49a97603_28464cuda3std6ranges3__45__cpo9iter_moveE:
	.zero		1
	.type		_ZN39_INTERNAL_088298de_4_k_cu_49a97603_28464cuda3std3__45__cpo5beginE,@object
	.size		_ZN39_INTERNAL_088298de_4_k_cu_49a97603_28464cuda3std3__45__cpo5beginE,(_ZN39_INTERNAL_088298de_4_k_cu_49a97603_28464cuda3std3__441_GLOBAL__N__088298de_4_k_cu_49a97603_28466ignoreE - _ZN39_INTERNAL_088298de_4_k_cu_49a97603_28464cuda3std3__45__cpo5beginE)
_ZN39_INTERNAL_088298de_4_k_cu_49a97603_28464cuda3std3__45__cpo5beginE:
	.zero		1
	.type		_ZN39_INTERNAL_088298de_4_k_cu_49a97603_28464cuda3std3__441_GLOBAL__N__088298de_4_k_cu_49a97603_28466ignoreE,@object
	.size		_ZN39_INTERNAL_088298de_4_k_cu_49a97603_28464cuda3std3__441_GLOBAL__N__088298de_4_k_cu_49a97603_28466ignoreE,(_ZN39_INTERNAL_088298de_4_k_cu_49a97603_28464cute7productE - _ZN39_INTERNAL_088298de_4_k_cu_49a97603_28464cuda3std3__441_GLOBAL__N__088298de_4_k_cu_49a97603_28466ignoreE)
_ZN39_INTERNAL_088298de_4_k_cu_49a97603_28464cuda3std3__441_GLOBAL__N__088298de_4_k_cu_49a97603_28466ignoreE:
	.zero		1
	.type		_ZN39_INTERNAL_088298de_4_k_cu_49a97603_28464cute7productE,@object
	.size		_ZN39_INTERNAL_088298de_4_k_cu_49a97603_28464cute7productE,(_ZN39_INTERNAL_088298de_4_k_cu_49a97603_28464cuda3std3__45__cpo3endE - _ZN39_INTERNAL_088298de_4_k_cu_49a97603_28464cute7productE)
_ZN39_INTERNAL_088298de_4_k_cu_49a97603_28464cute7productE:
	.zero		1
	.type		_ZN39_INTERNAL_088298de_4_k_cu_49a97603_28464cuda3std3__45__cpo3endE,@object
	.size		_ZN39_INTERNAL_088298de_4_k_cu_49a97603_28464cuda3std3__45__cpo3endE,(_ZN39_INTERNAL_088298de_4_k_cu_49a97603_28464cuda3std3__419piecewise_constructE - _ZN39_INTERNAL_088298de_4_k_cu_49a97603_28464cuda3std3__45__cpo3endE)
_ZN39_INTERNAL_088298de_4_k_cu_49a97603_28464cuda3std3__45__cpo3endE:
	.zero		1
	.type		_ZN39_INTERNAL_088298de_4_k_cu_49a97603_28464cuda3std3__419piecewise_constructE,@object
	.size		_ZN39_INTERNAL_088298de_4_k_cu_49a97603_28464cuda3std3__419piecewise_constructE,(_ZN39_INTERNAL_088298de_4_k_cu_49a97603_28464cuda3std3__45__cpo4cendE - _ZN39_INTERNAL_088298de_4_k_cu_49a97603_28464cuda3std3__419piecewise_constructE)
_ZN39_INTERNAL_088298de_4_k_cu_49a97603_28464cuda3std3__419piecewise_constructE:
	.zero		1
	.type		_ZN39_INTERNAL_088298de_4_k_cu_49a97603_28464cuda3std3__45__cpo4cendE,@object
	.size		_ZN39_INTERNAL_088298de_4_k_cu_49a97603_28464cuda3std3__45__cpo4cendE,(_ZN39_INTERNAL_088298de_4_k_cu_49a97603_28464cuda3std6ranges3__45__cpo4swapE - _ZN39_INTERNAL_088298de_4_k_cu_49a97603_28464cuda3std3__45__cpo4cendE)
_ZN39_INTERNAL_088298de_4_k_cu_49a97603_28464cuda3std3__45__cpo4cendE:
	.zero		1
	.type		_ZN39_INTERNAL_088298de_4_k_cu_49a97603_28464cuda3std6ranges3__45__cpo4swapE,@object
	.size		_ZN39_INTERNAL_088298de_4_k_cu_49a97603_28464cuda3std6ranges3__45__cpo4swapE,(.L_10 - _ZN39_INTERNAL_088298de_4_k_cu_49a97603_28464cuda3std6ranges3__45__cpo4swapE)
_ZN39_INTERNAL_088298de_4_k_cu_49a97603_28464cuda3std6ranges3__45__cpo4swapE:
	.zero		1
.L_10:


//--------------------- .nv.constant0._ZN7cutlass13device_kernelINS_4gemm6kernel13GemmUniversalIN4cute5tupleIJiiiiEEENS1_10collective13CollectiveMmaINS1_35MainloopSm100TmaUmmaWarpSpecializedILi18ELi2ELi4ENS5_IJNS4_1CILi1EEESB_SB_EEEEENS5_IJNSA_ILi128EEENSA_ILi48EEENSA_ILi32EEEEEENS_10bfloat16_tENS5_IJlSB_lEEESI_SJ_NS4_8TiledMMAINS4_8MMA_AtomIJNS4_20SM100_MMA_F16BF16_SSISI_SI_fLi128ELi48ELNS4_4UMMA5MajorE0ELSO_0ELNSN_7ScaleInE0ELSP_0EEEEEENS4_6LayoutISC_NS5_IJNSA_ILi0EEEST_ST_EEEEENS5_IJNS4_10UnderscoreESW_SW_EEEEENS4_13SM90_TMA_LOADENS4_14ComposedLayoutINS4_7SwizzleILi2ELi4ELi3EEENS4_18smem_ptr_flag_bitsILi16EEENSS_INS5_IJNSA_ILi8EEESG_EEENS5_IJSG_SB_EEEEEEEvNS4_8identityESZ_S19_vS1A_EENS_8epilogue10collective18CollectiveEpilogueINS1C_23Sm100TmaWarpSpecializedILi2ELi1ELi48ELb1ELb0EEEJSH_NS5_IJNSS_ISE_SB_EENSS_ISF_SB_EEEEESI_SJ_SI_SJ_NS1C_6fusion15FusionCallbacksIS1G_NS1K_17LinearCombinationISI_fSI_fLNS_15FloatRoundStyleE2EEESH_S1J_JEEENS4_5SM1004TMEM4LOAD26SM100_TMEM_LOAD_32dp32b16xESZ_NS10_INS11_ILi1ELi4ELi3EEES14_NSS_INS5_IJS15_NSA_ILi16EEEEEENS5_IJS1V_SB_EEEEEEENS4_39AutoVectorizingCopyWithAssumedAlignmentILi128EEENS4_14SM90_TMA_STOREES1Z_S21_S21_EEEvvEEEEvNT_6ParamsE --------------------------
	.section	.nv.constant0._ZN7cutlass13device_kernelINS_4gemm6kernel13GemmUniversalIN4cute5tupleIJiiiiEEENS1_10collective13CollectiveMmaINS1_35MainloopSm100TmaUmmaWarpSpecializedILi18ELi2ELi4ENS5_IJNS4_1CILi1EEESB_SB_EEEEENS5_IJNSA_ILi128EEENSA_ILi48EEENSA_ILi32EEEEEENS_10bfloat16_tENS5_IJlSB_lEEESI_SJ_NS4_8TiledMMAINS4_8MMA_AtomIJNS4_20SM100_MMA_F16BF16_SSISI_SI_fLi128ELi48ELNS4_4UMMA5MajorE0ELSO_0ELNSN_7ScaleInE0ELSP_0EEEEEENS4_6LayoutISC_NS5_IJNSA_ILi0EEEST_ST_EEEEENS5_IJNS4_10UnderscoreESW_SW_EEEEENS4_13SM90_TMA_LOADENS4_14ComposedLayoutINS4_7SwizzleILi2ELi4ELi3EEENS4_18smem_ptr_flag_bitsILi16EEENSS_INS5_IJNSA_ILi8EEESG_EEENS5_IJSG_SB_EEEEEEEvNS4_8identityESZ_S19_vS1A_EENS_8epilogue10collective18CollectiveEpilogueINS1C_23Sm100TmaWarpSpecializedILi2ELi1ELi48ELb1ELb0EEEJSH_NS5_IJNSS_ISE_SB_EENSS_ISF_SB_EEEEESI_SJ_SI_SJ_NS1C_6fusion15FusionCallbacksIS1G_NS1K_17LinearCombinationISI_fSI_fLNS_15FloatRoundStyleE2EEESH_S1J_JEEENS4_5SM1004TMEM4LOAD26SM100_TMEM_LOAD_32dp32b16xESZ_NS10_INS11_ILi1ELi4ELi3EEES14_NSS_INS5_IJS15_NSA_ILi16EEEEEENS5_IJS1V_SB_EEEEEEENS4_39AutoVectorizingCopyWithAssumedAlignmentILi128EEENS4_14SM90_TMA_STOREES1Z_S21_S21_EEEvvEEEEvNT_6ParamsE,"a",@progbits
	.sectionflags	@""
	.align	4
.nv.constant0._ZN7cutlass13device_kernelINS_4gemm6kernel13GemmUniversalIN4cute5tupleIJiiiiEEENS1_10collective13CollectiveMmaINS1_35MainloopSm100TmaUmmaWarpSpecializedILi18ELi2ELi4ENS5_IJNS4_1CILi1EEESB_SB_EEEEENS5_IJNSA_ILi128EEENSA_ILi48EEENSA_ILi32EEEEEENS_10bfloat16_tENS5_IJlSB_lEEESI_SJ_NS4_8TiledMMAINS4_8MMA_AtomIJNS4_20SM100_MMA_F16BF16_SSISI_SI_fLi128ELi48ELNS4_4UMMA5MajorE0ELSO_0ELNSN_7ScaleInE0ELSP_0EEEEEENS4_6LayoutISC_NS5_IJNSA_ILi0EEEST_ST_EEEEENS5_IJNS4_10UnderscoreESW_SW_EEEEENS4_13SM90_TMA_LOADENS4_14ComposedLayoutINS4_7SwizzleILi2ELi4ELi3EEENS4_18smem_ptr_flag_bitsILi16EEENSS_INS5_IJNSA_ILi8EEESG_EEENS5_IJSG_SB_EEEEEEEvNS4_8identityESZ_S19_vS1A_EENS_8epilogue10collective18CollectiveEpilogueINS1C_23Sm100TmaWarpSpecializedILi2ELi1ELi48ELb1ELb0EEEJSH_NS5_IJNSS_ISE_SB_EENSS_ISF_SB_EEEEESI_SJ_SI_SJ_NS1C_6fusion15FusionCallbacksIS1G_NS1K_17LinearCombinationISI_fSI_fLNS_15FloatRoundStyleE2EEESH_S1J_JEEENS4_5SM1004TMEM4LOAD26SM100_TMEM_LOAD_32dp32b16xESZ_NS10_INS11_ILi1ELi4ELi3EEES14_NSS_INS5_IJS15_NSA_ILi16EEEEEENS5_IJS1V_SB_EEEEEEENS4_39AutoVectorizingCopyWithAssumedAlignmentILi128EEENS4_14SM90_TMA_STOREES1Z_S21_S21_EEEvvEEEEvNT_6ParamsE:
	.zero		2944


//--------------------- SYMBOLS --------------------------

	.type		.nv.reservedSmem.offset0,@object
	.size		.nv.reservedSmem.offset0,0x4
	.type		.nv.reservedSmem.cap,@object
	.size		.nv.reservedSmem.cap,0x4
	.type		__assertfail,@function
